	.headerflags	@"EF_CUDA_TEXMODE_UNIFIED EF_CUDA_64BIT_ADDRESS EF_CUDA_SM86 EF_CUDA_VIRTUAL_SM(EF_CUDA_SM86)"
	.elftype	@"ET_EXEC"


//--------------------- .nv.info                  --------------------------
	.section	.nv.info,"",@"SHT_CUDA_INFO"
	.align	4


	//----- nvinfo : EIATTR_REGCOUNT
	.align		4
        /*0000*/ 	.byte	0x04, 0x2f
        /*0002*/ 	.short	(.L_1 - .L_0)
	.align		4
.L_0:
        /*0004*/ 	.word	index@(triton_mm)
        /*0008*/ 	.word	0x0000003f


	//----- nvinfo : EIATTR_MAX_STACK_SIZE
	.align		4
.L_1:
        /*000c*/ 	.byte	0x04, 0x23
        /*000e*/ 	.short	(.L_3 - .L_2)
	.align		4
.L_2:
        /*0010*/ 	.word	index@(triton_mm)
        /*0014*/ 	.word	0x00000000


	//----- nvinfo : EIATTR_MIN_STACK_SIZE
	.align		4
.L_3:
        /*0018*/ 	.byte	0x04, 0x12
        /*001a*/ 	.short	(.L_5 - .L_4)
	.align		4
.L_4:
        /*001c*/ 	.word	index@(triton_mm)
        /*0020*/ 	.word	0x00000000


	//----- nvinfo : EIATTR_FRAME_SIZE
	.align		4
.L_5:
        /*0024*/ 	.byte	0x04, 0x11
        /*0026*/ 	.short	(.L_7 - .L_6)
	.align		4
.L_6:
        /*0028*/ 	.word	index@(triton_mm)
        /*002c*/ 	.word	0x00000000
.L_7:


//--------------------- .nv.info.triton_mm        --------------------------
	.section	.nv.info.triton_mm,"",@"SHT_CUDA_INFO"
	.align	4


	//----- nvinfo : EIATTR_CUDA_API_VERSION
	.align		4
        /*0000*/ 	.byte	0x04, 0x37
        /*0002*/ 	.short	(.L_9 - .L_8)
.L_8:
        /*0004*/ 	.word	0x0000007b


	//----- nvinfo : EIATTR_SW2861232_WAR
	.align		4
.L_9:
        /*0008*/ 	.byte	0x01, 0x35
	.zero		2


	//----- nvinfo : EIATTR_PARAM_CBANK
	.align		4
        /*000c*/ 	.byte	0x04, 0x0a
        /*000e*/ 	.short	(.L_11 - .L_10)
	.align		4
.L_10:
        /*0010*/ 	.word	index@(.nv.constant0.triton_mm)
        /*0014*/ 	.short	0x0160
        /*0016*/ 	.short	0x001c


	//----- nvinfo : EIATTR_CBANK_PARAM_SIZE
	.align		4
.L_11:
        /*0018*/ 	.byte	0x03, 0x19
        /*001a*/ 	.short	0x001c


	//----- nvinfo : EIATTR_KPARAM_INFO
	.align		4
        /*001c*/ 	.byte	0x04, 0x17
        /*001e*/ 	.short	(.L_13 - .L_12)
.L_12:
        /*0020*/ 	.word	0x00000000
        /*0024*/ 	.short	0x0003
        /*0026*/ 	.short	0x0018
        /*0028*/ 	.byte	0x00, 0xf0, 0x11, 0x00


	//----- nvinfo : EIATTR_KPARAM_INFO
	.align		4
.L_13:
        /*002c*/ 	.byte	0x04, 0x17
        /*002e*/ 	.short	(.L_15 - .L_14)
.L_14:
        /*0030*/ 	.word	0x00000000
        /*0034*/ 	.short	0x0002
        /*0036*/ 	.short	0x0010
        /*0038*/ 	.byte	0x00, 0xf0, 0x21, 0x00


	//----- nvinfo : EIATTR_KPARAM_INFO
	.align		4
.L_15:
        /*003c*/ 	.byte	0x04, 0x17
        /*003e*/ 	.short	(.L_17 - .L_16)
.L_16:
        /*0040*/ 	.word	0x00000000
        /*0044*/ 	.short	0x0001
        /*0046*/ 	.short	0x0008
        /*0048*/ 	.byte	0x00, 0xf0, 0x21, 0x00


	//----- nvinfo : EIATTR_KPARAM_INFO
	.align		4
.L_17:
        /*004c*/ 	.byte	0x04, 0x17
        /*004e*/ 	.short	(.L_19 - .L_18)
.L_18:
        /*0050*/ 	.word	0x00000000
        /*0054*/ 	.short	0x0000
        /*0056*/ 	.short	0x0000
        /*0058*/ 	.byte	0x00, 0xf0, 0x21, 0x00


	//----- nvinfo : EIATTR_MAXREG_COUNT
	.align		4
.L_19:
        /*005c*/ 	.byte	0x03, 0x1b
        /*005e*/ 	.short	0x00ff


	//----- nvinfo : EIATTR_EXIT_INSTR_OFFSETS
	.align		4
        /*0060*/ 	.byte	0x04, 0x1c
        /*0062*/ 	.short	(.L_21 - .L_20)


	//   ....[0]....
.L_20:
        /*0064*/ 	.word	0x00000040


	//   ....[1]....
        /*0068*/ 	.word	0x00002150


	//   ....[2]....
        /*006c*/ 	.word	0x000021a0


	//----- nvinfo : EIATTR_MAX_THREADS
	.align		4
.L_21:
        /*0070*/ 	.byte	0x04, 0x05
        /*0072*/ 	.short	(.L_23 - .L_22)
.L_22:
        /*0074*/ 	.word	0x00000100
        /*0078*/ 	.word	0x00000001
        /*007c*/ 	.word	0x00000001
.L_23:


//--------------------- .nv.rel.action            --------------------------
	.section	.nv.rel.action,"",@"SHT_CUDA_RELOCINFO"
	.align	8
	.sectionentsize	8
        /*0000*/ 	.byte	0x73, 0x00, 0x00, 0x00, 0x00, 0x00, 0x00, 0x00, 0x00, 0x00, 0x00, 0x11, 0x25, 0x00, 0x05, 0x36


//--------------------- .nv.constant0.triton_mm   --------------------------
	.section	.nv.constant0.triton_mm,"a",@progbits
	.align	4
.nv.constant0.triton_mm:
	.zero		380


//--------------------- .text.triton_mm           --------------------------
	.section	.text.triton_mm,"ax",@progbits
	.sectionflags	@"SHF_BARRIERS=1"
	.sectioninfo	@"SHI_REGISTERS=63"
	.align	128
        .global         triton_mm
        .type           triton_mm,@function
        .size           triton_mm,(.L_x_3 - triton_mm)
        .other          triton_mm,@"STO_CUDA_ENTRY STV_DEFAULT"
triton_mm:
.text.triton_mm:
[----:B------:R-:W-:-:S02]  /*0000*/  MOV R1, c[0x0][0x28] ;  /* 0x00000a0000017a02 */ /* 0x000fc40000000f00 */
[----:B------:R-:W-:-:S05]  /*0010*/  MOV R58, c[0x0][0x178] ;  /* 0x00005e00003a7a02 */ /* 0x000fca0000000f00 */
[----:B------:R-:W-:-:S05]  /*0020*/  IMAD R0, R58, 0x2260, RZ ;  /* 0x000022603a007824 */ /* 0x000fca00078e02ff */
[----:B------:R-:W-:-:S13]  /*0030*/  ISETP.NE.AND P0, PT, R0, RZ, PT ;  /* 0x000000ff0000720c */ /* 0x000fda0003f05270 */
[----:B------:R-:W-:Y:S05]  /*0040*/  @!P0 EXIT ;  /* 0x000000000000894d */ /* 0x000fea0003800000 */
[----:B------:R-:W1:Y:S01]  /*0050*/  S2R R8, SR_CTAID.X ;  /* 0x0000000000087919 */ /* 0x000e620000002500 */
[----:B------:R-:W-:Y:S01]  /*0060*/  IMAD R58, R58, 0x32, RZ ;  /* 0x000000323a3a7824 */ /* 0x000fe200078e02ff */
[----:B------:R-:W-:Y:S01]  /*0070*/  ULDC.64 UR8, c[0x0][0x118] ;  /* 0x0000460000087ab9 */ /* 0x000fe20000000a00 */
[----:B------:R-:W-:Y:S01]  /*0080*/  MOV R50, 0x3 ;  /* 0x0000000300327802 */ /* 0x000fe20000000f00 */
[----:B------:R-:W2:Y:S01]  /*0090*/  S2R R54, SR_TID.X ;  /* 0x0000000000367919 */ /* 0x000ea20000002100 */
[----:B------:R-:W-:Y:S01]  /*00a0*/  MOV R59, 0xffffffe0 ;  /* 0xffffffe0003b7802 */ /* 0x000fe20000000f00 */
[----:B------:R-:W-:Y:S01]  /*00b0*/  CS2R R18, SRZ ;  /* 0x0000000000127805 */ /* 0x000fe2000001ff00 */
[----:B------:R-:W-:Y:S01]  /*00c0*/  IADD3 R0, R58, 0x1f, RZ ;  /* 0x0000001f3a007810 */ /* 0x000fe20007ffe0ff */
[----:B------:R-:W-:Y:S01]  /*00d0*/  CS2R R46, SRZ ;  /* 0x00000000002e7805 */ /* 0x000fe2000001ff00 */
[----:B------:R-:W-:Y:S01]  /*00e0*/  IABS R15, R58 ;  /* 0x0000003a000f7213 */ /* 0x000fe20000000000 */
[----:B------:R-:W-:Y:S01]  /*00f0*/  UMOV UR4, URZ ;  /* 0x0000003f00047c82 */ /* 0x000fe20008000000 */
[----:B------:R-:W-:Y:S01]  /*0100*/  SHF.R.S32.HI R3, RZ, 0x1f, R0 ;  /* 0x0000001fff037819 */ /* 0x000fe20000011400 */
[----:B------:R-:W-:-:S02]  /*0110*/  UMOV UR6, 0x4000 ;  /* 0x0000400000067882 */ /* 0x000fc40000000000 */
[----:B------:R-:W-:Y:S01]  /*0120*/  UMOV UR5, URZ ;  /* 0x0000003f00057c82 */ /* 0x000fe20008000000 */
[----:B------:R-:W-:Y:S01]  /*0130*/  LEA.HI R3, R3, R0, RZ, 0x5 ;  /* 0x0000000003037211 */ /* 0x000fe200078f28ff */
[C---:B-1----:R-:W-:Y:S01]  /*0140*/  IMAD.HI R2, R8.reuse, 0x2aaaaaab, RZ ;  /* 0x2aaaaaab08027827 */ /* 0x042fe200078e02ff */
[----:B------:R-:W-:Y:S02]  /*0150*/  IABS R9, R8 ;  /* 0x0000000800097213 */ /* 0x000fe40000000000 */
[----:B------:R-:W-:Y:S02]  /*0160*/  ISETP.GE.AND P1, PT, R8, RZ, PT ;  /* 0x000000ff0800720c */ /* 0x000fe40003f26270 */
[----:B------:R-:W-:Y:S02]  /*0170*/  SHF.R.U32.HI R5, RZ, 0x1f, R2 ;  /* 0x0000001fff057819 */ /* 0x000fe40000011602 */
[----:B--2---:R-:W-:Y:S02]  /*0180*/  SHF.L.U32 R57, R54, 0x2, RZ ;  /* 0x0000000236397819 */ /* 0x004fe400000006ff */
[----:B------:R-:W-:-:S02]  /*0190*/  LEA.HI.SX32 R5, R2, R5, 0x1e ;  /* 0x0000000502057211 */ /* 0x000fc400078ff2ff */
[----:B------:R-:W-:Y:S02]  /*01a0*/  LOP3.LUT R16, R57, 0x1c, RZ, 0xc0, !PT ;  /* 0x0000001c39107812 */ /* 0x000fe400078ec0ff */
[----:B------:R-:W-:Y:S02]  /*01b0*/  SHF.L.U32 R0, R5, 0x3, RZ ;  /* 0x0000000305007819 */ /* 0x000fe400000006ff */
[----:B------:R-:W-:Y:S02]  /*01c0*/  SHF.R.U32.HI R14, RZ, 0x4, R54 ;  /* 0x00000004ff0e7819 */ /* 0x000fe40000011636 */
[----:B------:R-:W-:Y:S02]  /*01d0*/  LEA.HI.SX32 R3, R3, -R0, 0x1b ;  /* 0x8000000003037211 */ /* 0x000fe400078fdaff */
[----:B------:R-:W-:Y:S02]  /*01e0*/  SGXT.U32 R14, R14, 0x4 ;  /* 0x000000040e0e781a */ /* 0x000fe40000000000 */
[----:B------:R-:W-:-:S02]  /*01f0*/  IMNMX R4, R3, 0x8, PT ;  /* 0x0000000803047817 */ /* 0x000fc40003800200 */
[----:B------:R-:W-:Y:S02]  /*0200*/  SHF.L.U32 R51, R54, 0x1, RZ ;  /* 0x0000000136337819 */ /* 0x000fe400000006ff */
[----:B------:R-:W-:Y:S02]  /*0210*/  IABS R13, R4 ;  /* 0x00000004000d7213 */ /* 0x000fe40000000000 */
[----:B------:R-:W-:Y:S02]  /*0220*/  IADD3 R52, -R16, 0x30, RZ ;  /* 0x0000003010347810 */ /* 0x000fe40007ffe1ff */
[----:B------:R-:W1:Y:S01]  /*0230*/  I2F.RP R6, R13 ;  /* 0x0000000d00067306 */ /* 0x000e620000209400 */
[----:B------:R-:W-:Y:S02]  /*0240*/  LOP3.LUT R56, R54, 0x1f, RZ, 0xc0, !PT ;  /* 0x0000001f36387812 */ /* 0x000fe400078ec0ff */
[----:B------:R-:W-:Y:S02]  /*0250*/  LOP3.LUT R51, R51, 0x3c0, RZ, 0xc0, !PT ;  /* 0x000003c033337812 */ /* 0x000fe400078ec0ff */
[----:B------:R-:W-:-:S03]  /*0260*/  IMNMX.U32 R52, R52, 0x30, PT ;  /* 0x0000003034347817 */ /* 0x000fc60003800000 */
[----:B-1----:R-:W1:Y:S02]  /*0270*/  MUFU.RCP R6, R6 ;  /* 0x0000000600067308 */ /* 0x002e640000001000 */
[----:B-1----:R-:W-:-:S06]  /*0280*/  IADD3 R2, R6, 0xffffffe, RZ ;  /* 0x0ffffffe06027810 */ /* 0x002fcc0007ffe0ff */
[----:B------:R-:W1:Y:S08]  /*0290*/  I2F.RP R6, R15 ;  /* 0x0000000f00067306 */ /* 0x000e700000209400 */
[----:B------:R2:W3:Y:S08]  /*02a0*/  F2I.FTZ.U32.TRUNC.NTZ R3, R2 ;  /* 0x0000000200037305 */ /* 0x0004f0000021f000 */
[----:B-1----:R-:W1:Y:S01]  /*02b0*/  MUFU.RCP R6, R6 ;  /* 0x0000000600067308 */ /* 0x002e620000001000 */
[----:B--2---:R-:W-:-:S02]  /*02c0*/  MOV R2, RZ ;  /* 0x000000ff00027202 */ /* 0x004fc40000000f00 */
[----:B---3--:R-:W-:-:S05]  /*02d0*/  IADD3 R10, RZ, -R3, RZ ;  /* 0x80000003ff0a7210 */ /* 0x008fca0007ffe0ff */
[----:B------:R-:W-:Y:S01]  /*02e0*/  IMAD R7, R10, R13, RZ ;  /* 0x0000000d0a077224 */ /* 0x000fe200078e02ff */
[----:B------:R-:W-:-:S03]  /*02f0*/  IABS R10, R4 ;  /* 0x00000004000a7213 */ /* 0x000fc60000000000 */
[----:B------:R-:W-:Y:S01]  /*0300*/  IMAD.HI.U32 R7, R3, R7, R2 ;  /* 0x0000000703077227 */ /* 0x000fe200078e0002 */
[----:B------:R-:W-:Y:S02]  /*0310*/  MOV R3, R9 ;  /* 0x0000000900037202 */ /* 0x000fe40000000f00 */
[----:B------:R-:W-:Y:S01]  /*0320*/  IADD3 R11, RZ, -R10, RZ ;  /* 0x8000000aff0b7210 */ /* 0x000fe20007ffe0ff */
[----:B------:R-:W-:Y:S01]  /*0330*/  IMAD R9, R5, -0x18, R8 ;  /* 0xffffffe805097824 */ /* 0x000fe200078e0208 */
[----:B------:R-:W-:Y:S01]  /*0340*/  IABS R10, R58 ;  /* 0x0000003a000a7213 */ /* 0x000fe20000000000 */
[----:B------:R-:W-:-:S03]  /*0350*/  IMAD.HI.U32 R2, R7, R3, RZ ;  /* 0x0000000307027227 */ /* 0x000fc600078e00ff */
[----:B------:R-:W-:Y:S01]  /*0360*/  IABS R5, R9 ;  /* 0x0000000900057213 */ /* 0x000fe20000000000 */
[----:B------:R-:W-:Y:S01]  /*0370*/  IMAD R2, R2, R11, R3 ;  /* 0x0000000b02027224 */ /* 0x000fe200078e0203 */
[----:B-1----:R-:W-:Y:S02]  /*0380*/  IADD3 R3, R6, 0xffffffe, RZ ;  /* 0x0ffffffe06037810 */ /* 0x002fe40007ffe0ff */
[----:B------:R-:W-:Y:S02]  /*0390*/  MOV R8, R5 ;  /* 0x0000000500087202 */ /* 0x000fe40000000f00 */
[----:B------:R-:W-:Y:S02]  /*03a0*/  ISETP.GT.U32.AND P0, PT, R13, R2, PT ;  /* 0x000000020d00720c */ /* 0x000fe40003f04070 */
[----:B------:R-:W1:Y:S01]  /*03b0*/  F2I.FTZ.U32.TRUNC.NTZ R3, R3 ;  /* 0x0000000300037305 */ /* 0x000e62000021f000 */
[----:B------:R-:W-:Y:S01]  /*03c0*/  IMAD.HI.U32 R6, R7, R8, RZ ;  /* 0x0000000807067227 */ /* 0x000fe200078e00ff */
[----:B------:R-:W-:-:S02]  /*03d0*/  LOP3.LUT R5, RZ, R4, RZ, 0x33, !PT ;  /* 0x00000004ff057212 */ /* 0x000fc400078e33ff */
[----:B------:R-:W-:Y:S01]  /*03e0*/  IADD3 R10, RZ, -R10, RZ ;  /* 0x8000000aff0a7210 */ /* 0x000fe20007ffe0ff */
[----:B------:R-:W-:Y:S01]  /*03f0*/  IMAD R8, R6, R11, R8 ;  /* 0x0000000b06087224 */ /* 0x000fe200078e0208 */
[--C-:B------:R-:W-:Y:S02]  /*0400*/  SHF.R.U32.HI R11, RZ, 0x3, R54.reuse ;  /* 0x00000003ff0b7819 */ /* 0x100fe40000011636 */
[----:B------:R-:W-:Y:S02]  /*0410*/  SHF.R.U32.HI R54, RZ, 0x4, R54 ;  /* 0x00000004ff367819 */ /* 0x000fe40000011636 */
[----:B------:R-:W-:Y:S02]  /*0420*/  ISETP.GT.U32.AND P3, PT, R13, R8, PT ;  /* 0x000000080d00720c */ /* 0x000fe40003f64070 */
[----:B------:R-:W-:Y:S02]  /*0430*/  @!P0 IADD3 R2, R2, -R13, RZ ;  /* 0x8000000d02028210 */ /* 0x000fe40007ffe0ff */
[----:B------:R-:W-:-:S02]  /*0440*/  SGXT.U32 R11, R11, 0x5 ;  /* 0x000000050b0b781a */ /* 0x000fc40000000000 */
[----:B------:R-:W-:Y:S02]  /*0450*/  ISETP.GT.U32.AND P0, PT, R13, R2, PT ;  /* 0x000000020d00720c */ /* 0x000fe40003f04070 */
[----:B------:R-:W-:-:S04]  /*0460*/  LEA R55, R11, R16, 0x5 ;  /* 0x000000100b377211 */ /* 0x000fc800078e28ff */
[----:B------:R-:W-:Y:S02]  /*0470*/  SHF.L.U32 R55, R55, 0x2, RZ ;  /* 0x0000000237377819 */ /* 0x000fe400000006ff */
[-C--:B------:R-:W-:Y:S02]  /*0480*/  @!P3 IADD3 R8, R8, -R13.reuse, RZ ;  /* 0x8000000d0808b210 */ /* 0x080fe40007ffe0ff */
[----:B------:R-:W-:Y:S02]  /*0490*/  @!P3 IADD3 R6, R6, 0x1, RZ ;  /* 0x000000010606b810 */ /* 0x000fe40007ffe0ff */
[-C--:B------:R-:W-:Y:S02]  /*04a0*/  ISETP.GE.U32.AND P2, PT, R8, R13.reuse, PT ;  /* 0x0000000d0800720c */ /* 0x080fe40003f46070 */
[----:B------:R-:W-:Y:S02]  /*04b0*/  @!P0 IADD3 R2, R2, -R13, RZ ;  /* 0x8000000d02028210 */ /* 0x000fe40007ffe0ff */
[----:B------:R-:W-:-:S02]  /*04c0*/  ISETP.NE.AND P0, PT, R4, RZ, PT ;  /* 0x000000ff0400720c */ /* 0x000fc40003f05270 */
[----:B------:R-:W-:Y:S02]  /*04d0*/  @!P1 IADD3 R2, -R2, RZ, RZ ;  /* 0x000000ff02029210 */ /* 0x000fe40007ffe1ff */
[----:B------:R-:W-:Y:S02]  /*04e0*/  LOP3.LUT R4, R9, R4, RZ, 0x3c, !PT ;  /* 0x0000000409047212 */ /* 0x000fe400078e3cff */
[----:B------:R-:W-:Y:S02]  /*04f0*/  SEL R7, R5, R2, !P0 ;  /* 0x0000000205077207 */ /* 0x000fe40004000000 */
[----:B-1----:R-:W-:Y:S02]  /*0500*/  IADD3 R2, RZ, -R3, RZ ;  /* 0x80000003ff027210 */ /* 0x002fe40007ffe0ff */
[----:B------:R-:W-:Y:S02]  /*0510*/  IADD3 R7, R0, R7, RZ ;  /* 0x0000000700077210 */ /* 0x000fe40007ffe0ff */
[----:B------:R-:W-:-:S02]  /*0520*/  MOV R0, R2 ;  /* 0x0000000200007202 */ /* 0x000fc40000000f00 */
[----:B------:R-:W-:Y:S02]  /*0530*/  SHF.L.U32 R7, R7, 0x5, RZ ;  /* 0x0000000507077819 */ /* 0x000fe400000006ff */
[----:B------:R-:W-:Y:S01]  /*0540*/  MOV R2, RZ ;  /* 0x000000ff00027202 */ /* 0x000fe20000000f00 */
[----:B------:R-:W-:Y:S01]  /*0550*/  IMAD R17, R0, R15, RZ ;  /* 0x0000000f00117224 */ /* 0x000fe200078e02ff */
[----:B------:R-:W-:Y:S02]  /*0560*/  LOP3.LUT R12, R7, R11, RZ, 0xfc, !PT ;  /* 0x0000000b070c7212 */ /* 0x000fe400078efcff */
[----:B------:R-:W-:Y:S01]  /*0570*/  ISETP.GE.AND P1, PT, R4, RZ, PT ;  /* 0x000000ff0400720c */ /* 0x000fe20003f26270 */
[----:B------:R-:W-:Y:S01]  /*0580*/  IMAD.HI.U32 R2, R3, R17, R2 ;  /* 0x0000001103027227 */ /* 0x000fe200078e0002 */
[----:B------:R-:W-:Y:S02]  /*0590*/  IABS R0, R12 ;  /* 0x0000000c00007213 */ /* 0x000fe40000000000 */
[----:B------:R-:W-:-:S02]  /*05a0*/  @P2 IADD3 R6, R6, 0x1, RZ ;  /* 0x0000000106062810 */ /* 0x000fc40007ffe0ff */
[----:B------:R-:W-:Y:S02]  /*05b0*/  MOV R3, R0 ;  /* 0x0000000000037202 */ /* 0x000fe40000000f00 */
[----:B------:R-:W-:-:S03]  /*05c0*/  MOV R0, R10 ;  /* 0x0000000a00007202 */ /* 0x000fc60000000f00 */
[----:B------:R-:W-:Y:S02]  /*05d0*/  IMAD.HI.U32 R2, R2, R3, RZ ;  /* 0x0000000302027227 */ /* 0x000fe400078e00ff */
[----:B------:R-:W-:Y:S02]  /*05e0*/  @!P1 IADD3 R6, -R6, RZ, RZ ;  /* 0x000000ff06069210 */ /* 0x000fe40007ffe1ff */
[----:B------:R-:W-:Y:S02]  /*05f0*/  IMAD R2, R2, R0, R3 ;  /* 0x0000000002027224 */ /* 0x000fe400078e0203 */
[----:B------:R-:W-:Y:S02]  /*0600*/  SEL R0, R5, R6, !P0 ;  /* 0x0000000605007207 */ /* 0x000fe40004000000 */
[----:B------:R-:W-:Y:S02]  /*0610*/  ISETP.NE.AND P0, PT, R58, RZ, PT ;  /* 0x000000ff3a00720c */ /* 0x000fe40003f05270 */
[----:B------:R-:W-:-:S02]  /*0620*/  ISETP.GT.U32.AND P2, PT, R15, R2, PT ;  /* 0x000000020f00720c */ /* 0x000fc40003f44070 */
[----:B------:R-:W-:-:S04]  /*0630*/  SHF.L.U32 R0, R0, 0x6, RZ ;  /* 0x0000000600007819 */ /* 0x000fc800000006ff */
[C---:B------:R-:W-:Y:S02]  /*0640*/  LOP3.LUT R9, R0.reuse, R11, RZ, 0xfc, !PT ;  /* 0x0000000b00097212 */ /* 0x040fe400078efcff */
[----:B------:R-:W-:Y:S02]  /*0650*/  LOP3.LUT R13, R0, 0x20, R11, 0xfe, !PT ;  /* 0x00000020000d7812 */ /* 0x000fe400078efe0b */
[----:B------:R-:W-:Y:S01]  /*0660*/  LOP3.LUT R11, R11, 0x20, RZ, 0xfc, !PT ;  /* 0x000000200b0b7812 */ /* 0x000fe200078efcff */
[----:B------:R-:W-:Y:S02]  /*0670*/  IMAD.HI R3, R9, 0x2e8ba2e9, RZ ;  /* 0x2e8ba2e909037827 */ /* 0x000fe400078e02ff */
[----:B------:R-:W-:Y:S02]  /*0680*/  @!P2 IADD3 R2, R2, -R15, RZ ;  /* 0x8000000f0202a210 */ /* 0x000fe40007ffe0ff */
[----:B------:R-:W-:Y:S01]  /*0690*/  ISETP.GE.AND P2, PT, R12, RZ, PT ;  /* 0x000000ff0c00720c */ /* 0x000fe20003f46270 */
[----:B------:R-:W-:Y:S01]  /*06a0*/  IMAD.HI R5, R13, 0x2e8ba2e9, RZ ;  /* 0x2e8ba2e90d057827 */ /* 0x000fe200078e02ff */
[----:B------:R-:W-:-:S02]  /*06b0*/  ISETP.GT.U32.AND P1, PT, R15, R2, PT ;  /* 0x000000020f00720c */ /* 0x000fc40003f24070 */
[----:B------:R-:W-:Y:S02]  /*06c0*/  SHF.R.U32.HI R4, RZ, 0x1f, R3 ;  /* 0x0000001fff047819 */ /* 0x000fe40000011603 */
[----:B------:R-:W-:Y:S02]  /*06d0*/  SHF.R.U32.HI R6, RZ, 0x1f, R5 ;  /* 0x0000001fff067819 */ /* 0x000fe40000011605 */
[----:B------:R-:W-:Y:S02]  /*06e0*/  LEA.HI.SX32 R4, R3, R4, 0x1b ;  /* 0x0000000403047211 */ /* 0x000fe400078fdaff */
[----:B------:R-:W-:Y:S02]  /*06f0*/  LEA.HI.SX32 R6, R5, R6, 0x1b ;  /* 0x0000000605067211 */ /* 0x000fe400078fdaff */
[----:B------:R-:W-:Y:S01]  /*0700*/  LEA R11, R11, R16, 0x5 ;  /* 0x000000100b0b7211 */ /* 0x000fe200078e28ff */
[----:B------:R-:W-:Y:S02]  /*0710*/  IMAD R5, R4, -0xb0, R9 ;  /* 0xffffff5004057824 */ /* 0x000fe400078e0209 */
[----:B------:R-:W-:Y:S01]  /*0720*/  @!P1 IADD3 R2, R2, -R15, RZ ;  /* 0x8000000f02029210 */ /* 0x000fe20007ffe0ff */
[----:B------:R-:W-:Y:S01]  /*0730*/  IMAD R9, R6, -0xb0, R13 ;  /* 0xffffff5006097824 */ /* 0x000fe200078e020d */
[----:B------:R-:W-:Y:S01]  /*0740*/  SHF.L.U32 R53, R11, 0x2, RZ ;  /* 0x000000020b357819 */ /* 0x000fe200000006ff */
[--C-:B------:R-:W-:Y:S01]  /*0750*/  IMAD R5, R5, 0xb0, R16.reuse ;  /* 0x000000b005057824 */ /* 0x100fe200078e0210 */
[----:B------:R-:W-:Y:S01]  /*0760*/  MOV R3, R2 ;  /* 0x0000000200037202 */ /* 0x000fe20000000f00 */
[----:B------:R-:W-:Y:S01]  /*0770*/  IMAD R13, R9, 0xb0, R16 ;  /* 0x000000b0090d7824 */ /* 0x000fe200078e0210 */
[----:B------:R-:W-:-:S02]  /*0780*/  MOV R2, 0x4 ;  /* 0x0000000400027802 */ /* 0x000fc40000000f00 */
[----:B------:R-:W-:Y:S02]  /*0790*/  @!P2 IADD3 R3, -R3, RZ, RZ ;  /* 0x000000ff0303a210 */ /* 0x000fe40007ffe1ff */
[----:B------:R-:W-:Y:S01]  /*07a0*/  @!P0 LOP3.LUT R3, RZ, R58, RZ, 0x33, !PT ;  /* 0x0000003aff038212 */ /* 0x000fe200078e33ff */
[----:B------:R-:W-:-:S04]  /*07b0*/  IMAD.WIDE R10, R5, R2, c[0x0][0x168] ;  /* 0x00005a00050a7625 */ /* 0x000fc800078e0202 */
[----:B------:R-:W-:Y:S01]  /*07c0*/  IMAD R3, R3, 0xb0, R16 ;  /* 0x000000b003037824 */ /* 0x000fe200078e0210 */
[----:B------:R-:W-:Y:S01]  /*07d0*/  IADD3 R6, P1, R10, 0x200, RZ ;  /* 0x000002000a067810 */ /* 0x000fe20007f3e0ff */
[----:B------:R-:W-:-:S04]  /*07e0*/  IMAD.WIDE R12, R13, R2, c[0x0][0x168] ;  /* 0x00005a000d0c7625 */ /* 0x000fc800078e0202 */
[----:B------:R-:W-:Y:S01]  /*07f0*/  IMAD.WIDE R8, R3, R2, c[0x0][0x160] ;  /* 0x0000580003087625 */ /* 0x000fe200078e0202 */
[----:B------:R-:W-:Y:S02]  /*0800*/  IADD3 R4, P0, R12, 0x200, RZ ;  /* 0x000002000c047810 */ /* 0x000fe40007f1e0ff */
[----:B------:R-:W-:Y:S02]  /*0810*/  LOP3.LUT R3, R7, R14, RZ, 0xfc, !PT ;  /* 0x0000000e07037212 */ /* 0x000fe400078efcff */
[----:B------:R1:W-:Y:S01]  /*0820*/  LDGSTS.E.BYPASS.128 [R55], [R8.64] ;  /* 0x0000000008377fae */ /* 0x0003e2000b901c48 */
[----:B------:R-:W-:Y:S02]  /*0830*/  IADD3 R48, P2, R8, 0x200, RZ ;  /* 0x0000020008307810 */ /* 0x000fe40007f5e0ff */
[----:B------:R-:W-:Y:S01]  /*0840*/  IADD3.X R7, RZ, R11, RZ, P1, !PT ;  /* 0x0000000bff077210 */ /* 0x000fe20000ffe4ff */
[----:B------:R-:W0:Y:S01]  /*0850*/  LDGDEPBAR ;  /* 0x00000000000079af */ /* 0x000e220000000000 */
[----:B------:R-:W-:-:S02]  /*0860*/  IADD3.X R49, RZ, R9, RZ, P2, !PT ;  /* 0x00000009ff317210 */ /* 0x000fc400017fe4ff */
[----:B------:R-:W-:Y:S01]  /*0870*/  IADD3.X R5, RZ, R13, RZ, P0, !PT ;  /* 0x0000000dff057210 */ /* 0x000fe200007fe4ff */
[----:B------:R2:W-:Y:S04]  /*0880*/  LDGSTS.E.BYPASS.128 [R55+0x4000], [R10.64] ;  /* 0x040000000a377fae */ /* 0x0005e8000b901c48 */
[----:B------:R3:W-:Y:S04]  /*0890*/  LDGSTS.E.BYPASS.128 [R53+0x4000], [R12.64] ;  /* 0x040000000c357fae */ /* 0x0007e8000b901c48 */
[----:B------:R-:W0:Y:S04]  /*08a0*/  LDGDEPBAR ;  /* 0x00000000000079af */ /* 0x000e280000000000 */
[----:B------:R-:W-:Y:S06]  /*08b0*/  BAR.SYNC 0x0 ;  /* 0x0000000000007b1d */ /* 0x000fec0000000000 */
[----:B------:R-:W-:Y:S01]  /*08c0*/  @!PT LDS RZ, [RZ] ;  /* 0x00000000fffff984 */ /* 0x000fe20000000800 */
[----:B------:R-:W-:Y:S01]  /*08d0*/  @!PT LDS RZ, [RZ] ;  /* 0x00000000fffff984 */ /* 0x000fe20000000800 */
[----:B------:R-:W-:Y:S01]  /*08e0*/  @!PT LDS RZ, [RZ] ;  /* 0x00000000fffff984 */ /* 0x000fe20000000800 */
[----:B------:R1:W-:Y:S04]  /*08f0*/  LDGSTS.E.BYPASS.128 [R55+0x1000], [R8.64+0x80] ;  /* 0x0100008008377fae */ /* 0x0003e8000b901c48 */
[----:B------:R-:W0:Y:S04]  /*0900*/  LDGDEPBAR ;  /* 0x00000000000079af */ /* 0x000e280000000000 */
[----:B------:R2:W-:Y:S04]  /*0910*/  LDGSTS.E.BYPASS.128 [R55+0x6000], [R10.64+0x80] ;  /* 0x060000800a377fae */ /* 0x0005e8000b901c48 */
[----:B------:R3:W-:Y:S04]  /*0920*/  LDGSTS.E.BYPASS.128 [R53+0x6000], [R12.64+0x80] ;  /* 0x060000800c357fae */ /* 0x0007e8000b901c48 */
        /* <DEDUP_REMOVED lines=17> */
[----:B------:R3:W-:Y:S01]  /*0a40*/  LDGSTS.E.BYPASS.128 [R53+0xa000], [R12.64+0x180] ;  /* 0x0a0001800c357fae */ /* 0x0007e2000b901c48 */
[----:B-1----:R-:W-:-:S03]  /*0a50*/  CS2R R8, SRZ ;  /* 0x0000000000087805 */ /* 0x002fc6000001ff00 */
[----:B------:R-:W0:Y:S01]  /*0a60*/  LDGDEPBAR ;  /* 0x00000000000079af */ /* 0x000e220000000000 */
[----:B--2---:R-:W-:Y:S01]  /*0a70*/  CS2R R10, SRZ ;  /* 0x00000000000a7805 */ /* 0x004fe2000001ff00 */
[----:B------:R-:W-:-:S04]  /*0a80*/  DEPBAR.LE SB0, 0x6 ;  /* 0x000081800000791a */ /* 0x000fc80000000000 */
[----:B---3--:R-:W-:Y:S06]  /*0a90*/  BAR.SYNC 0x0 ;  /* 0x0000000000007b1d */ /* 0x008fec0000000000 */
.L_x_1:
[----:B------:R-:W-:Y:S01]  /*0aa0*/  LEA R60, R56, UR6, 0x8 ;  /* 0x00000006383c7c11 */ /* 0x000fe2000f8e40ff */
[----:B------:R-:W-:Y:S01]  /*0ab0*/  LDS.128 R36, [R51.X4+UR5+0x800] ;  /* 0x0008000533247984 */ /* 0x000fe20008004c00 */
[----:B------:R-:W-:Y:S01]  /*0ac0*/  IADD3 R50, R50, 0x1, RZ ;  /* 0x0000000132327810 */ /* 0x000fe20007ffe0ff */
[----:B------:R-:W-:Y:S01]  /*0ad0*/  UIADD3 UR4, UR4, 0x1, URZ ;  /* 0x0000000104047890 */ /* 0x000fe2000fffe03f */
[----:B------:R-:W-:Y:S01]  /*0ae0*/  IADD3 R59, R59, 0x20, RZ ;  /* 0x000000203b3b7810 */ /* 0x000fe20007ffe0ff */
[----:B------:R-:W1:Y:S01]  /*0af0*/  LDS.128 R32, [R60+0x80] ;  /* 0x000080003c207984 */ /* 0x000e620000000c00 */
[C---:B------:R-:W-:Y:S01]  /*0b00*/  ISETP.GE.AND P0, PT, R50.reuse, 0x4, PT ;  /* 0x000000043200780c */ /* 0x040fe20003f06270 */
[----:B------:R-:W-:Y:S01]  /*0b10*/  UISETP.GE.AND UP0, UPT, UR4, 0x4, UPT ;  /* 0x000000040400788c */ /* 0x000fe2000bf06270 */
[C---:B------:R-:W-:Y:S01]  /*0b20*/  ISETP.GE.U32.AND P1, PT, R59.reuse, R52, PT ;  /* 0x000000343b00720c */ /* 0x040fe20003f26070 */
[----:B------:R-:W2:Y:S01]  /*0b30*/  LDS.128 R28, [R60] ;  /* 0x000000003c1c7984 */ /* 0x000ea20000000c00 */
[----:B------:R-:W-:Y:S01]  /*0b40*/  SEL R50, R50, RZ, !P0 ;  /* 0x000000ff32327207 */ /* 0x000fe20004000000 */
[----:B------:R-:W-:Y:S01]  /*0b50*/  USEL UR4, UR4, URZ, !UP0 ;  /* 0x0000003f04047287 */ /* 0x000fe2000c000000 */
[----:B------:R-:W-:Y:S01]  /*0b60*/  ISETP.GE.U32.AND P0, PT, R59, 0x90, PT ;  /* 0x000000903b00780c */ /* 0x000fe20003f06070 */
[----:B------:R-:W3:Y:S02]  /*0b70*/  LDS.128 R24, [R51.X4+UR5] ;  /* 0x0000000533187984 */ /* 0x000ee40008004c00 */
[----:B------:R-:W-:-:S02]  /*0b80*/  ULEA UR6, UR4, 0x4000, 0xd ;  /* 0x0000400004067891 */ /* 0x000fc4000f8e683f */
[----:B------:R-:W4:Y:S04]  /*0b90*/  LDS.128 R40, [R51.X4+UR5+0x880] ;  /* 0x0008800533287984 */ /* 0x000f280008004c00 */
[----:B------:R-:W-:Y:S01]  /*0ba0*/  LDS.128 R20, [R51.X4+UR5+0x810] ;  /* 0x0008100533147984 */ /* 0x000fe20008004c00 */
[C---:B-1----:R-:W-:Y:S01]  /*0bb0*/  FFMA R12, R36.reuse, R32, R47 ;  /* 0x00000020240c7223 */ /* 0x042fe2000000002f */
[----:B--2---:R-:W-:-:S03]  /*0bc0*/  FFMA R36, R36, R28, R46 ;  /* 0x0000001c24247223 */ /* 0x004fc6000000002e */
[C---:B------:R-:W-:Y:S01]  /*0bd0*/  FFMA R15, R37.reuse, R33, R12 ;  /* 0x00000021250f7223 */ /* 0x040fe2000000000c */
[----:B------:R-:W1:Y:S01]  /*0be0*/  LDS.128 R44, [R51.X4+UR5+0x80] ;  /* 0x00008005332c7984 */ /* 0x000e620008004c00 */
[C---:B---3--:R-:W-:Y:S01]  /*0bf0*/  FFMA R18, R24.reuse, R28, R18 ;  /* 0x0000001c18127223 */ /* 0x048fe20000000012 */
[----:B------:R-:W-:Y:S01]  /*0c00*/  FFMA R24, R24, R32, R19 ;  /* 0x0000002018187223 */ /* 0x000fe20000000013 */
[-C--:B------:R-:W-:Y:S01]  /*0c10*/  FFMA R37, R37, R29.reuse, R36 ;  /* 0x0000001d25257223 */ /* 0x080fe20000000024 */
[----:B------:R-:W-:Y:S01]  /*0c20*/  FFMA R36, R38, R34, R15 ;  /* 0x0000002226247223 */ /* 0x000fe2000000000f */
[C---:B----4-:R-:W-:Y:S01]  /*0c30*/  FFMA R12, R40.reuse, R32, R11 ;  /* 0x00000020280c7223 */ /* 0x050fe2000000000b */
[----:B------:R-:W-:Y:S01]  /*0c40*/  FFMA R10, R40, R28, R10 ;  /* 0x0000001c280a7223 */ /* 0x000fe2000000000a */
[C---:B------:R-:W-:Y:S01]  /*0c50*/  FFMA R13, R25.reuse, R29, R18 ;  /* 0x0000001d190d7223 */ /* 0x040fe20000000012 */
[----:B------:R-:W-:Y:S01]  /*0c60*/  FFMA R25, R25, R33, R24 ;  /* 0x0000002119197223 */ /* 0x000fe20000000018 */
[----:B------:R-:W-:Y:S01]  /*0c70*/  LDS.128 R16, [R60+0x10] ;  /* 0x000010003c107984 */ /* 0x000fe20000000c00 */
[-C--:B------:R-:W-:Y:S01]  /*0c80*/  FFMA R38, R38, R30.reuse, R37 ;  /* 0x0000001e26267223 */ /* 0x080fe20000000025 */
[C---:B------:R-:W-:Y:S01]  /*0c90*/  FFMA R24, R26.reuse, R30, R13 ;  /* 0x0000001e1a187223 */ /* 0x040fe2000000000d */
[----:B------:R-:W-:-:S02]  /*0ca0*/  FFMA R26, R26, R34, R25 ;  /* 0x000000221a1a7223 */ /* 0x000fc40000000019 */
[C---:B------:R-:W-:Y:S01]  /*0cb0*/  FFMA R37, R39.reuse, R31, R38 ;  /* 0x0000001f27257223 */ /* 0x040fe20000000026 */
[----:B------:R-:W-:Y:S01]  /*0cc0*/  FFMA R39, R39, R35, R36 ;  /* 0x0000002327277223 */ /* 0x000fe20000000024 */
[C---:B-1----:R-:W-:Y:S01]  /*0cd0*/  FFMA R32, R44.reuse, R32, R9 ;  /* 0x000000202c207223 */ /* 0x042fe20000000009 */
[----:B------:R-:W-:Y:S01]  /*0ce0*/  FFMA R8, R44, R28, R8 ;  /* 0x0000001c2c087223 */ /* 0x000fe20000000008 */
[C---:B------:R-:W-:Y:S01]  /*0cf0*/  FFMA R9, R41.reuse, R33, R12 ;  /* 0x0000002129097223 */ /* 0x040fe2000000000c */
[----:B------:R-:W-:Y:S01]  /*0d00*/  FFMA R41, R41, R29, R10 ;  /* 0x0000001d29297223 */ /* 0x000fe2000000000a */
[C---:B------:R-:W-:Y:S01]  /*0d10*/  FFMA R33, R45.reuse, R33, R32 ;  /* 0x000000212d217223 */ /* 0x040fe20000000020 */
[----:B------:R-:W-:Y:S01]  /*0d20*/  FFMA R29, R45, R29, R8 ;  /* 0x0000001d2d1d7223 */ /* 0x000fe20000000008 */
[C---:B------:R-:W-:Y:S01]  /*0d30*/  FFMA R28, R42.reuse, R34, R9 ;  /* 0x000000222a1c7223 */ /* 0x040fe20000000009 */
[-C--:B------:R-:W-:Y:S01]  /*0d40*/  FFMA R42, R42, R30.reuse, R41 ;  /* 0x0000001e2a2a7223 */ /* 0x080fe20000000029 */
[----:B------:R-:W1:Y:S01]  /*0d50*/  LDS.128 R12, [R51.X4+UR5+0x10] ;  /* 0x00001005330c7984 */ /* 0x000e620008004c00 */
[C---:B------:R-:W-:Y:S01]  /*0d60*/  FFMA R30, R46.reuse, R30, R29 ;  /* 0x0000001e2e1e7223 */ /* 0x040fe2000000001d */
[----:B------:R-:W-:Y:S01]  /*0d70*/  FFMA R34, R46, R34, R33 ;  /* 0x000000222e227223 */ /* 0x000fe20000000021 */
[C---:B------:R-:W-:Y:S01]  /*0d80*/  FFMA R33, R27.reuse, R31, R24 ;  /* 0x0000001f1b217223 */ /* 0x040fe20000000018 */
[----:B------:R-:W2:Y:S01]  /*0d90*/  LDS.128 R8, [R60+0x90] ;  /* 0x000090003c087984 */ /* 0x000ea20000000c00 */
[----:B------:R-:W-:Y:S01]  /*0da0*/  FFMA R29, R27, R35, R26 ;  /* 0x000000231b1d7223 */ /* 0x000fe2000000001a */
[C---:B------:R-:W-:Y:S01]  /*0db0*/  FFMA R25, R43.reuse, R31, R42 ;  /* 0x0000001f2b197223 */ /* 0x040fe2000000002a */
[-C--:B------:R-:W-:Y:S01]  /*0dc0*/  FFMA R27, R43, R35.reuse, R28 ;  /* 0x000000232b1b7223 */ /* 0x080fe2000000001c */
[C---:B------:R-:W-:Y:S01]  /*0dd0*/  FFMA R35, R47.reuse, R35, R34 ;  /* 0x000000232f237223 */ /* 0x040fe20000000022 */
[----:B------:R-:W3:Y:S01]  /*0de0*/  LDS.128 R40, [R51.X4+UR5+0x890] ;  /* 0x0008900533287984 */ /* 0x000ee20008004c00 */
[----:B------:R-:W-:-:S03]  /*0df0*/  FFMA R31, R47, R31, R30 ;  /* 0x0000001f2f1f7223 */ /* 0x000fc6000000001e */
[----:B------:R-:W4:Y:S01]  /*0e00*/  LDS.128 R44, [R51.X4+UR5+0x90] ;  /* 0x00009005332c7984 */ /* 0x000f220008004c00 */
[C---:B-1----:R-:W-:Y:S01]  /*0e10*/  FFMA R24, R12.reuse, R16, R33 ;  /* 0x000000100c187223 */ /* 0x042fe20000000021 */
[-C--:B--2---:R-:W-:Y:S01]  /*0e20*/  FFMA R26, R12, R8.reuse, R29 ;  /* 0x000000080c1a7223 */ /* 0x084fe2000000001d */
[C---:B------:R-:W-:Y:S02]  /*0e30*/  FFMA R12, R20.reuse, R8, R39 ;  /* 0x00000008140c7223 */ /* 0x040fe40000000027 */
[C---:B------:R-:W-:Y:S01]  /*0e40*/  FFMA R29, R13.reuse, R17, R24 ;  /* 0x000000110d1d7223 */ /* 0x040fe20000000018 */
[----:B------:R-:W-:Y:S01]  /*0e50*/  FFMA R20, R20, R16, R37 ;  /* 0x0000001014147223 */ /* 0x000fe20000000025 */
[-C--:B------:R-:W-:Y:S01]  /*0e60*/  FFMA R13, R13, R9.reuse, R26 ;  /* 0x000000090d0d7223 */ /* 0x080fe2000000001a */
[C---:B---3--:R-:W-:Y:S01]  /*0e70*/  FFMA R24, R40.reuse, R8, R27 ;  /* 0x0000000828187223 */ /* 0x048fe2000000001b */
[-C--:B------:R-:W-:Y:S01]  /*0e80*/  FFMA R33, R21, R9.reuse, R12 ;  /* 0x0000000915217223 */ /* 0x080fe2000000000c */
[----:B------:R-:W-:Y:S01]  /*0e90*/  FFMA R40, R40, R16, R25 ;  /* 0x0000001028287223 */ /* 0x000fe20000000019 */
[C---:B------:R-:W-:Y:S01]  /*0ea0*/  FFMA R12, R14.reuse, R18, R29 ;  /* 0x000000120e0c7223 */ /* 0x040fe2000000001d */
[----:B------:R-:W-:Y:S01]  /*0eb0*/  FFMA R14, R14, R10, R13 ;  /* 0x0000000a0e0e7223 */ /* 0x000fe2000000000d */
[C---:B----4-:R-:W-:Y:S01]  /*0ec0*/  FFMA R8, R44.reuse, R8, R35 ;  /* 0x000000082c087223 */ /* 0x050fe20000000023 */
[C---:B------:R-:W-:Y:S01]  /*0ed0*/  FFMA R13, R41.reuse, R9, R24 ;  /* 0x00000009290d7223 */ /* 0x040fe20000000018 */
[----:B------:R-:W-:Y:S01]  /*0ee0*/  FFMA R16, R44, R16, R31 ;  /* 0x000000102c107223 */ /* 0x000fe2000000001f */
[-C--:B------:R-:W-:Y:S01]  /*0ef0*/  FFMA R41, R41, R17.reuse, R40 ;  /* 0x0000001129297223 */ /* 0x080fe20000000028 */
[----:B------:R-:W-:Y:S01]  /*0f00*/  FFMA R21, R21, R17, R20 ;  /* 0x0000001115157223 */ /* 0x000fe20000000014 */
[C---:B------:R-:W-:Y:S01]  /*0f10*/  FFMA R9, R45.reuse, R9, R8 ;  /* 0x000000092d097223 */ /* 0x040fe20000000008 */
[C---:B------:R-:W-:Y:S01]  /*0f20*/  FFMA R8, R42.reuse, R10, R13 ;  /* 0x0000000a2a087223 */ /* 0x040fe2000000000d */
[----:B------:R-:W-:Y:S01]  /*0f30*/  FFMA R17, R45, R17, R16 ;  /* 0x000000112d117223 */ /* 0x000fe20000000010 */
[----:B------:R-:W-:Y:S01]  /*0f40*/  FFMA R42, R42, R18, R41 ;  /* 0x000000122a2a7223 */ /* 0x000fe20000000029 */
[C---:B------:R-:W-:Y:S01]  /*0f50*/  FFMA R20, R22.reuse, R10, R33 ;  /* 0x0000000a16147223 */ /* 0x040fe20000000021 */
[----:B------:R-:W-:Y:S01]  /*0f60*/  LDS.128 R24, [R60+0xa0] ;  /* 0x0000a0003c187984 */ /* 0x000fe20000000c00 */
[-C--:B------:R-:W-:Y:S01]  /*0f70*/  FFMA R22, R22, R18.reuse, R21 ;  /* 0x0000001216167223 */ /* 0x080fe20000000015 */
[C---:B------:R-:W-:Y:S01]  /*0f80*/  FFMA R18, R46.reuse, R18, R17 ;  /* 0x000000122e127223 */ /* 0x040fe20000000011 */
[----:B------:R-:W-:Y:S01]  /*0f90*/  FFMA R10, R46, R10, R9 ;  /* 0x0000000a2e0a7223 */ /* 0x000fe20000000009 */
[----:B------:R-:W1:Y:S01]  /*0fa0*/  LDS.128 R36, [R51.X4+UR5+0x820] ;  /* 0x0008200533247984 */ /* 0x000e620008004c00 */
[C---:B------:R-:W-:Y:S01]  /*0fb0*/  FFMA R9, R43.reuse, R19, R42 ;  /* 0x000000132b097223 */ /* 0x040fe2000000002a */
[----:B------:R-:W-:Y:S01]  /*0fc0*/  FFMA R13, R43, R11, R8 ;  /* 0x0000000b2b0d7223 */ /* 0x000fe20000000008 */
[-C--:B------:R-:W-:Y:S01]  /*0fd0*/  FFMA R17, R15, R19.reuse, R12 ;  /* 0x000000130f117223 */ /* 0x080fe2000000000c */
[----:B------:R-:W-:Y:S01]  /*0fe0*/  LDS.128 R28, [R51.X4+UR5+0x20] ;  /* 0x00002005331c7984 */ /* 0x000fe20008004c00 */
[----:B------:R-:W-:Y:S01]  /*0ff0*/  FFMA R21, R23, R19, R22 ;  /* 0x0000001317157223 */ /* 0x000fe20000000016 */
[-C--:B------:R-:W-:Y:S01]  /*1000*/  FFMA R15, R15, R11.reuse, R14 ;  /* 0x0000000b0f0f7223 */ /* 0x080fe2000000000e */
[-C--:B------:R-:W-:Y:S01]  /*1010*/  FFMA R23, R23, R11.reuse, R20 ;  /* 0x0000000b17177223 */ /* 0x080fe20000000014 */
[----:B------:R-:W2:Y:S01]  /*1020*/  LDS.128 R32, [R60+0x20] ;  /* 0x000020003c207984 */ /* 0x000ea20000000c00 */
[C---:B------:R-:W-:Y:S01]  /*1030*/  FFMA R11, R47.reuse, R11, R10 ;  /* 0x0000000b2f0b7223 */ /* 0x040fe2000000000a */
[----:B------:R-:W-:-:S02]  /*1040*/  FFMA R19, R47, R19, R18 ;  /* 0x000000132f137223 */ /* 0x000fc40000000012 */
[----:B------:R-:W3:Y:S04]  /*1050*/  LDS.128 R40, [R51.X4+UR5+0x8a0] ;  /* 0x0008a00533287984 */ /* 0x000ee80008004c00 */
[----:B------:R-:W4:Y:S01]  /*1060*/  LDS.128 R44, [R51.X4+UR5+0xa0] ;  /* 0x0000a005332c7984 */ /* 0x000f220008004c00 */
[----:B-1----:R-:W-:Y:S01]  /*1070*/  FFMA R8, R36, R24, R23 ;  /* 0x0000001824087223 */ /* 0x002fe20000000017 */
[----:B--2---:R-:W-:-:S03]  /*1080*/  FFMA R10, R28, R32, R17 ;  /* 0x000000201c0a7223 */ /* 0x004fc60000000011 */
[----:B------:R-:W-:Y:S01]  /*1090*/  FFMA R17, R37, R25, R8 ;  /* 0x0000001925117223 */ /* 0x000fe20000000008 */
[----:B------:R-:W-:Y:S01]  /*10a0*/  FFMA R28, R28, R24, R15 ;  /* 0x000000181c1c7223 */ /* 0x000fe2000000000f */
[----:B------:R-:W-:Y:S01]  /*10b0*/  FFMA R36, R36, R32, R21 ;  /* 0x0000002024247223 */ /* 0x000fe20000000015 */
[C---:B---3--:R-:W-:Y:S01]  /*10c0*/  FFMA R8, R40.reuse, R24, R13 ;  /* 0x0000001828087223 */ /* 0x048fe2000000000d */
[----:B------:R-:W-:Y:S01]  /*10d0*/  FFMA R40, R40, R32, R9 ;  /* 0x0000002028287223 */ /* 0x000fe20000000009 */
[C---:B------:R-:W-:Y:S01]  /*10e0*/  FFMA R15, R29.reuse, R33, R10 ;  /* 0x000000211d0f7223 */ /* 0x040fe2000000000a */
[-C--:B------:R-:W-:Y:S01]  /*10f0*/  FFMA R29, R29, R25.reuse, R28 ;  /* 0x000000191d1d7223 */ /* 0x080fe2000000001c */
[C---:B----4-:R-:W-:Y:S01]  /*1100*/  FFMA R24, R44.reuse, R24, R11 ;  /* 0x000000182c187223 */ /* 0x050fe2000000000b */
[C---:B------:R-:W-:Y:S01]  /*1110*/  FFMA R9, R41.reuse, R25, R8 ;  /* 0x0000001929097223 */ /* 0x040fe20000000008 */
[----:B------:R-:W-:Y:S01]  /*1120*/  FFMA R32, R44, R32, R19 ;  /* 0x000000202c207223 */ /* 0x000fe20000000013 */
[-C--:B------:R-:W-:Y:S01]  /*1130*/  FFMA R41, R41, R33.reuse, R40 ;  /* 0x0000002129297223 */ /* 0x080fe20000000028 */
[----:B------:R-:W-:Y:S01]  /*1140*/  FFMA R37, R37, R33, R36 ;  /* 0x0000002125257223 */ /* 0x000fe20000000024 */
[C---:B------:R-:W-:Y:S01]  /*1150*/  FFMA R25, R45.reuse, R25, R24 ;  /* 0x000000192d197223 */ /* 0x040fe20000000018 */
[----:B------:R-:W-:Y:S01]  /*1160*/  FFMA R28, R30, R34, R15 ;  /* 0x000000221e1c7223 */ /* 0x000fe2000000000f */
[-C--:B------:R-:W-:Y:S01]  /*1170*/  FFMA R36, R38, R26.reuse, R17 ;  /* 0x0000001a26247223 */ /* 0x080fe20000000011 */
[C---:B------:R-:W-:Y:S01]  /*1180*/  FFMA R24, R42.reuse, R26, R9 ;  /* 0x0000001a2a187223 */ /* 0x040fe20000000009 */
[----:B------:R-:W-:Y:S01]  /*1190*/  FFMA R33, R45, R33, R32 ;  /* 0x000000212d217223 */ /* 0x000fe20000000020 */
[-C--:B------:R-:W-:Y:S01]  /*11a0*/  FFMA R42, R42, R34.reuse, R41 ;  /* 0x000000222a2a7223 */ /* 0x080fe20000000029 */
[----:B------:R-:W-:Y:S01]  /*11b0*/  LDS.128 R12, [R51.X4+UR5+0x30] ;  /* 0x00003005330c7984 */ /* 0x000fe20008004c00 */
[----:B------:R-:W-:Y:S01]  /*11c0*/  FFMA R38, R38, R34, R37 ;  /* 0x0000002226267223 */ /* 0x000fe20000000025 */
[----:B------:R-:W-:Y:S01]  /*11d0*/  FFMA R30, R30, R26, R29 ;  /* 0x0000001a1e1e7223 */ /* 0x000fe2000000001d */
[C---:B------:R-:W-:Y:S01]  /*11e0*/  FFMA R34, R46.reuse, R34, R33 ;  /* 0x000000222e227223 */ /* 0x040fe20000000021 */
[----:B------:R-:W1:Y:S01]  /*11f0*/  LDS.128 R16, [R60+0x30] ;  /* 0x000030003c107984 */ /* 0x000e620000000c00 */
[----:B------:R-:W-:Y:S01]  /*1200*/  FFMA R26, R46, R26, R25 ;  /* 0x0000001a2e1a7223 */ /* 0x000fe20000000019 */
[C---:B------:R-:W-:Y:S01]  /*1210*/  FFMA R25, R43.reuse, R35, R42 ;  /* 0x000000232b197223 */ /* 0x040fe2000000002a */
[----:B------:R-:W-:Y:S01]  /*1220*/  FFMA R29, R43, R27, R24 ;  /* 0x0000001b2b1d7223 */ /* 0x000fe20000000018 */
[----:B------:R-:W2:Y:S01]  /*1230*/  LDS.128 R8, [R60+0xb0] ;  /* 0x0000b0003c087984 */ /* 0x000ea20000000c00 */
[-C--:B------:R-:W-:Y:S01]  /*1240*/  FFMA R33, R31, R35.reuse, R28 ;  /* 0x000000231f217223 */ /* 0x080fe2000000001c */
[----:B------:R-:W-:Y:S01]  /*1250*/  FFMA R37, R39, R35, R38 ;  /* 0x0000002327257223 */ /* 0x000fe20000000026 */
[-C--:B------:R-:W-:Y:S01]  /*1260*/  FFMA R31, R31, R27.reuse, R30 ;  /* 0x0000001b1f1f7223 */ /* 0x080fe2000000001e */
[----:B------:R-:W3:Y:S01]  /*1270*/  LDS.128 R20, [R51.X4+UR5+0x830] ;  /* 0x0008300533147984 */ /* 0x000ee20008004c00 */
[-C--:B------:R-:W-:Y:S01]  /*1280*/  FFMA R39, R39, R27.reuse, R36 ;  /* 0x0000001b27277223 */ /* 0x080fe20000000024 */
[C---:B------:R-:W-:Y:S01]  /*1290*/  FFMA R27, R47.reuse, R27, R26 ;  /* 0x0000001b2f1b7223 */ /* 0x040fe2000000001a */
[----:B------:R-:W-:Y:S01]  /*12a0*/  FFMA R35, R47, R35, R34 ;  /* 0x000000232f237223 */ /* 0x000fe20000000022 */
[----:B------:R-:W4:Y:S04]  /*12b0*/  LDS.128 R40, [R51.X4+UR5+0x8b0] ;  /* 0x0008b00533287984 */ /* 0x000f280008004c00 */
[----:B------:R-:W4:Y:S01]  /*12c0*/  LDS.128 R44, [R51.X4+UR5+0xb0] ;  /* 0x0000b005332c7984 */ /* 0x000f220008004c00 */
[C---:B-1----:R-:W-:Y:S01]  /*12d0*/  FFMA R24, R12.reuse, R16, R33 ;  /* 0x000000100c187223 */ /* 0x042fe20000000021 */
[----:B--2---:R-:W-:-:S03]  /*12e0*/  FFMA R26, R12, R8, R31 ;  /* 0x000000080c1a7223 */ /* 0x004fc6000000001f */
[C---:B------:R-:W-:Y:S01]  /*12f0*/  FFMA R31, R13.reuse, R17, R24 ;  /* 0x000000110d1f7223 */ /* 0x040fe20000000018 */
[C---:B---3--:R-:W-:Y:S01]  /*1300*/  FFMA R12, R20.reuse, R8, R39 ;  /* 0x00000008140c7223 */ /* 0x048fe20000000027 */
[-C--:B------:R-:W-:Y:S01]  /*1310*/  FFMA R13, R13, R9.reuse, R26 ;  /* 0x000000090d0d7223 */ /* 0x080fe2000000001a */
[----:B------:R-:W-:Y:S01]  /*1320*/  FFMA R20, R20, R16, R37 ;  /* 0x0000001014147223 */ /* 0x000fe20000000025 */
[C---:B----4-:R-:W-:Y:S01]  /*1330*/  FFMA R24, R40.reuse, R8, R29 ;  /* 0x0000000828187223 */ /* 0x050fe2000000001d */
[-C--:B------:R-:W-:Y:S01]  /*1340*/  FFMA R33, R21, R9.reuse, R12 ;  /* 0x0000000915217223 */ /* 0x080fe2000000000c */
[----:B------:R-:W-:Y:S01]  /*1350*/  FFMA R40, R40, R16, R25 ;  /* 0x0000001028287223 */ /* 0x000fe20000000019 */
[C---:B------:R-:W-:Y:S01]  /*1360*/  FFMA R12, R14.reuse, R18, R31 ;  /* 0x000000120e0c7223 */ /* 0x040fe2000000001f */
[----:B------:R-:W-:Y:S01]  /*1370*/  FFMA R14, R14, R10, R13 ;  /* 0x0000000a0e0e7223 */ /* 0x000fe2000000000d */
[C---:B------:R-:W-:Y:S01]  /*1380*/  FFMA R8, R44.reuse, R8, R27 ;  /* 0x000000082c087223 */ /* 0x040fe2000000001b */
[C---:B------:R-:W-:Y:S01]  /*1390*/  FFMA R13, R41.reuse, R9, R24 ;  /* 0x00000009290d7223 */ /* 0x040fe20000000018 */
[----:B------:R-:W-:Y:S01]  /*13a0*/  FFMA R41, R41, R17, R40 ;  /* 0x0000001129297223 */ /* 0x000fe20000000028 */
[----:B------:R-:W-:Y:S01]  /*13b0*/  FFMA R16, R44, R16, R35 ;  /* 0x000000102c107223 */ /* 0x000fe20000000023 */
[----:B------:R-:W-:Y:S01]  /*13c0*/  FFMA R9, R45, R9, R8 ;  /* 0x000000092d097223 */ /* 0x000fe20000000008 */
[-C--:B------:R-:W-:Y:S01]  /*13d0*/  FFMA R21, R21, R17.reuse, R20 ;  /* 0x0000001115157223 */ /* 0x080fe20000000014 */
[C---:B------:R-:W-:Y:S01]  /*13e0*/  FFMA R8, R42.reuse, R10, R13 ;  /* 0x0000000a2a087223 */ /* 0x040fe2000000000d */
[----:B------:R-:W-:Y:S01]  /*13f0*/  FFMA R42, R42, R18, R41 ;  /* 0x000000122a2a7223 */ /* 0x000fe20000000029 */
[----:B------:R-:W-:Y:S01]  /*1400*/  FFMA R17, R45, R17, R16 ;  /* 0x000000112d117223 */ /* 0x000fe20000000010 */
[----:B------:R-:W-:Y:S01]  /*1410*/  LDS.128 R24, [R60+0xc0] ;  /* 0x0000c0003c187984 */ /* 0x000fe20000000c00 */
[C---:B------:R-:W-:Y:S01]  /*1420*/  FFMA R20, R22.reuse, R10, R33 ;  /* 0x0000000a16147223 */ /* 0x040fe20000000021 */
[----:B------:R-:W-:Y:S01]  /*1430*/  FFMA R22, R22, R18, R21 ;  /* 0x0000001216167223 */ /* 0x000fe20000000015 */
[C---:B------:R-:W-:Y:S01]  /*1440*/  FFMA R10, R46.reuse, R10, R9 ;  /* 0x0000000a2e0a7223 */ /* 0x040fe20000000009 */
[----:B------:R-:W1:Y:S01]  /*1450*/  LDS.128 R28, [R51.X4+UR5+0x840] ;  /* 0x00084005331c7984 */ /* 0x000e620008004c00 */
[----:B------:R-:W-:Y:S01]  /*1460*/  FFMA R18, R46, R18, R17 ;  /* 0x000000122e127223 */ /* 0x000fe20000000011 */
[C---:B------:R-:W-:Y:S01]  /*1470*/  FFMA R9, R43.reuse, R19, R42 ;  /* 0x000000132b097223 */ /* 0x040fe2000000002a */
[----:B------:R-:W-:Y:S01]  /*1480*/  FFMA R13, R43, R11, R8 ;  /* 0x0000000b2b0d7223 */ /* 0x000fe20000000008 */
[----:B------:R-:W-:Y:S01]  /*1490*/  LDS.128 R36, [R51.X4+UR5+0x40] ;  /* 0x0000400533247984 */ /* 0x000fe20008004c00 */
[-C--:B------:R-:W-:Y:S01]  /*14a0*/  FFMA R17, R15, R19.reuse, R12 ;  /* 0x000000130f117223 */ /* 0x080fe2000000000c */
[----:B------:R-:W-:Y:S01]  /*14b0*/  FFMA R21, R23, R19, R22 ;  /* 0x0000001317157223 */ /* 0x000fe20000000016 */
[-C--:B------:R-:W-:Y:S01]  /*14c0*/  FFMA R15, R15, R11.reuse, R14 ;  /* 0x0000000b0f0f7223 */ /* 0x080fe2000000000e */
[----:B------:R-:W2:Y:S01]  /*14d0*/  LDS.128 R32, [R60+0x40] ;  /* 0x000040003c207984 */ /* 0x000ea20000000c00 */
[-C--:B------:R-:W-:Y:S01]  /*14e0*/  FFMA R23, R23, R11.reuse, R20 ;  /* 0x0000000b17177223 */ /* 0x080fe20000000014 */
[C---:B------:R-:W-:Y:S01]  /*14f0*/  FFMA R11, R47.reuse, R11, R10 ;  /* 0x0000000b2f0b7223 */ /* 0x040fe2000000000a */
[----:B------:R-:W-:Y:S01]  /*1500*/  FFMA R19, R47, R19, R18 ;  /* 0x000000132f137223 */ /* 0x000fe20000000012 */
        /* <DEDUP_REMOVED lines=14> */
[----:B------:R-:W-:Y:S01]  /*15f0*/  FFMA R41, R41, R33, R40 ;  /* 0x0000002129297223 */ /* 0x000fe20000000028 */
[----:B------:R-:W-:Y:S01]  /*1600*/  FFMA R25, R45, R25, R24 ;  /* 0x000000192d197223 */ /* 0x000fe20000000018 */
[-C--:B------:R-:W-:Y:S01]  /*1610*/  FFMA R29, R29, R33.reuse, R28 ;  /* 0x000000211d1d7223 */ /* 0x080fe2000000001c */
[-C--:B------:R-:W-:Y:S01]  /*1620*/  FFMA R36, R30, R26.reuse, R17 ;  /* 0x0000001a1e247223 */ /* 0x080fe20000000011 */
[----:B------:R-:W-:Y:S01]  /*1630*/  FFMA R24, R42, R26, R9 ;  /* 0x0000001a2a187223 */ /* 0x000fe20000000009 */
[-C--:B------:R-:W-:Y:S01]  /*1640*/  FFMA R28, R38, R34.reuse, R15 ;  /* 0x00000022261c7223 */ /* 0x080fe2000000000f */
[----:B------:R-:W-:Y:S01]  /*1650*/  LDS.128 R8, [R51.X4+UR5+0x50] ;  /* 0x0000500533087984 */ /* 0x000fe20008004c00 */
[----:B------:R-:W-:Y:S01]  /*1660*/  FFMA R33, R45, R33, R32 ;  /* 0x000000212d217223 */ /* 0x000fe20000000020 */
[-C--:B------:R-:W-:Y:S01]  /*1670*/  FFMA R42, R42, R34.reuse, R41 ;  /* 0x000000222a2a7223 */ /* 0x080fe20000000029 */
[----:B------:R-:W-:Y:S01]  /*1680*/  FFMA R30, R30, R34, R29 ;  /* 0x000000221e1e7223 */ /* 0x000fe2000000001d */
[----:B------:R-:W1:Y:S01]  /*1690*/  LDS.128 R16, [R60+0x50] ;  /* 0x000050003c107984 */ /* 0x000e620000000c00 */
[----:B------:R-:W-:Y:S01]  /*16a0*/  FFMA R38, R38, R26, R37 ;  /* 0x0000001a26267223 */ /* 0x000fe20000000025 */
[C---:B------:R-:W-:Y:S01]  /*16b0*/  FFMA R34, R46.reuse, R34, R33 ;  /* 0x000000222e227223 */ /* 0x040fe20000000021 */
[----:B------:R-:W-:Y:S01]  /*16c0*/  FFMA R26, R46, R26, R25 ;  /* 0x0000001a2e1a7223 */ /* 0x000fe20000000019 */
[----:B------:R-:W2:Y:S01]  /*16d0*/  LDS.128 R20, [R60+0xd0] ;  /* 0x0000d0003c147984 */ /* 0x000ea20000000c00 */
[-C--:B------:R-:W-:Y:S01]  /*16e0*/  FFMA R33, R39, R35.reuse, R28 ;  /* 0x0000002327217223 */ /* 0x080fe2000000001c */
[-C--:B------:R-:W-:Y:S01]  /*16f0*/  FFMA R37, R31, R35.reuse, R30 ;  /* 0x000000231f257223 */ /* 0x080fe2000000001e */
[C---:B------:R-:W-:Y:S01]  /*1700*/  FFMA R25, R43.reuse, R35, R42 ;  /* 0x000000232b197223 */ /* 0x040fe2000000002a */
[----:B------:R-:W3:Y:S01]  /*1710*/  LDS.128 R12, [R51.X4+UR5+0x850] ;  /* 0x00085005330c7984 */ /* 0x000ee20008004c00 */
[-C--:B------:R-:W-:Y:S01]  /*1720*/  FFMA R29, R43, R27.reuse, R24 ;  /* 0x0000001b2b1d7223 */ /* 0x080fe20000000018 */
[-C--:B------:R-:W-:Y:S01]  /*1730*/  FFMA R39, R39, R27.reuse, R38 ;  /* 0x0000001b27277223 */ /* 0x080fe20000000026 */
[-C--:B------:R-:W-:Y:S01]  /*1740*/  FFMA R31, R31, R27.reuse, R36 ;  /* 0x0000001b1f1f7223 */ /* 0x080fe20000000024 */
[----:B------:R-:W4:Y:S01]  /*1750*/  LDS.128 R40, [R51.X4+UR5+0x8d0] ;  /* 0x0008d00533287984 */ /* 0x000f220008004c00 */
[C---:B------:R-:W-:Y:S01]  /*1760*/  FFMA R27, R47.reuse, R27, R26 ;  /* 0x0000001b2f1b7223 */ /* 0x040fe2000000001a */
[----:B------:R-:W-:-:S02]  /*1770*/  FFMA R35, R47, R35, R34 ;  /* 0x000000232f237223 */ /* 0x000fc40000000022 */
[----:B------:R-:W4:Y:S01]  /*1780*/  LDS.128 R44, [R51.X4+UR5+0xd0] ;  /* 0x0000d005332c7984 */ /* 0x000f220008004c00 */
[C---:B-1----:R-:W-:Y:S01]  /*1790*/  FFMA R24, R8.reuse, R16, R33 ;  /* 0x0000001008187223 */ /* 0x042fe20000000021 */
[-C--:B--2---:R-:W-:Y:S01]  /*17a0*/  FFMA R26, R8, R20.reuse, R39 ;  /* 0x00000014081a7223 */ /* 0x084fe20000000027 */
[C---:B---3--:R-:W-:Y:S01]  /*17b0*/  FFMA R8, R12.reuse, R20, R31 ;  /* 0x000000140c087223 */ /* 0x048fe2000000001f */
[----:B------:R-:W-:Y:S01]  /*17c0*/  FFMA R12, R12, R16, R37 ;  /* 0x000000100c0c7223 */ /* 0x000fe20000000025 */
[C---:B------:R-:W-:Y:S01]  /*17d0*/  FFMA R31, R9.reuse, R17, R24 ;  /* 0x00000011091f7223 */ /* 0x040fe20000000018 */
[-C--:B------:R-:W-:Y:S01]  /*17e0*/  FFMA R9, R9, R21.reuse, R26 ;  /* 0x0000001509097223 */ /* 0x080fe2000000001a */
[C---:B------:R-:W-:Y:S01]  /*17f0*/  FFMA R33, R13.reuse, R21, R8 ;  /* 0x000000150d217223 */ /* 0x040fe20000000008 */
[C---:B----4-:R-:W-:Y:S01]  /*1800*/  FFMA R24, R40.reuse, R20, R29 ;  /* 0x0000001428187223 */ /* 0x050fe2000000001d */
[----:B------:R-:W-:Y:S01]  /*1810*/  FFMA R13, R13, R17, R12 ;  /* 0x000000110d0d7223 */ /* 0x000fe2000000000c */
[----:B------:R-:W-:Y:S01]  /*1820*/  FFMA R40, R40, R16, R25 ;  /* 0x0000001028287223 */ /* 0x000fe20000000019 */
[----:B------:R-:W-:Y:S01]  /*1830*/  FFMA R8, R10, R18, R31 ;  /* 0x000000120a087223 */ /* 0x000fe2000000001f */
[----:B------:R-:W-:Y:S01]  /*1840*/  FFMA R12, R14, R22, R33 ;  /* 0x000000160e0c7223 */ /* 0x000fe20000000021 */
[----:B------:R-:W-:Y:S01]  /*1850*/  FFMA R16, R44, R16, R35 ;  /* 0x000000102c107223 */ /* 0x000fe20000000023 */
[----:B------:R-:W-:Y:S01]  /*1860*/  LDS.128 R28, [R51.X4+UR5+0x60] ;  /* 0x00006005331c7984 */ /* 0x000fe20008004c00 */
[----:B------:R-:W-:Y:S01]  /*1870*/  FFMA R10, R10, R22, R9 ;  /* 0x000000160a0a7223 */ /* 0x000fe20000000009 */
[----:B------:R-:W-:Y:S01]  /*1880*/  FFMA R20, R44, R20, R27 ;  /* 0x000000142c147223 */ /* 0x000fe2000000001b */
[C---:B------:R-:W-:Y:S01]  /*1890*/  FFMA R9, R41.reuse, R21, R24 ;  /* 0x0000001529097223 */ /* 0x040fe20000000018 */
[----:B------:R-:W1:Y:S01]  /*18a0*/  LDS.128 R32, [R60+0x60] ;  /* 0x000060003c207984 */ /* 0x000e620000000c00 */
[-C--:B------:R-:W-:Y:S01]  /*18b0*/  FFMA R41, R41, R17.reuse, R40 ;  /* 0x0000001129297223 */ /* 0x080fe20000000028 */
[----:B------:R-:W-:Y:S01]  /*18c0*/  FFMA R17, R45, R17, R16 ;  /* 0x000000112d117223 */ /* 0x000fe20000000010 */
[----:B------:R-:W-:Y:S01]  /*18d0*/  FFMA R16, R42, R22, R9 ;  /* 0x000000162a107223 */ /* 0x000fe20000000009 */
[----:B------:R-:W2:Y:S01]  /*18e0*/  LDS.128 R36, [R60+0xe0] ;  /* 0x0000e0003c247984 */ /* 0x000ea20000000c00 */
[-C--:B------:R-:W-:Y:S01]  /*18f0*/  FFMA R14, R14, R18.reuse, R13 ;  /* 0x000000120e0e7223 */ /* 0x080fe2000000000d */
[-C--:B------:R-:W-:Y:S01]  /*1900*/  FFMA R42, R42, R18.reuse, R41 ;  /* 0x000000122a2a7223 */ /* 0x080fe20000000029 */
[----:B------:R-:W-:Y:S01]  /*1910*/  FFMA R18, R46, R18, R17 ;  /* 0x000000122e127223 */ /* 0x000fe20000000011 */
[----:B------:R-:W3:Y:S01]  /*1920*/  LDS.128 R24, [R51.X4+UR5+0x860] ;  /* 0x0008600533187984 */ /* 0x000ee20008004c00 */
[C---:B------:R-:W-:Y:S01]  /*1930*/  FFMA R9, R11.reuse, R19, R8 ;  /* 0x000000130b097223 */ /* 0x040fe20000000008 */
[----:B------:R-:W-:Y:S01]  /*1940*/  FFMA R11, R11, R23, R10 ;  /* 0x000000170b0b7223 */ /* 0x000fe2000000000a */
[-C--:B------:R-:W-:Y:S01]  /*1950*/  FFMA R13, R15, R19.reuse, R14 ;  /* 0x000000130f0d7223 */ /* 0x080fe2000000000e */
[-C--:B------:R-:W-:Y:S01]  /*1960*/  FFMA R17, R43, R19.reuse, R42 ;  /* 0x000000132b117223 */ /* 0x080fe2000000002a */
[----:B------:R-:W-:Y:S01]  /*1970*/  FFMA R19, R47, R19, R18 ;  /* 0x000000132f137223 */ /* 0x000fe20000000012 */
[-C--:B------:R-:W-:Y:S01]  /*1980*/  FFMA R15, R15, R23.reuse, R12 ;  /* 0x000000170f0f7223 */ /* 0x080fe2000000000c */
[----:B------:R-:W-:Y:S01]  /*1990*/  FFMA R43, R43, R23, R16 ;  /* 0x000000172b2b7223 */ /* 0x000fe20000000010 */
[----:B------:R-:W-:-:S04]  /*19a0*/  FFMA R21, R45, R21, R20 ;  /* 0x000000152d157223 */ /* 0x000fc80000000014 */
[----:B------:R-:W-:-:S04]  /*19b0*/  FFMA R22, R46, R22, R21 ;  /* 0x000000162e167223 */ /* 0x000fc80000000015 */
[----:B------:R-:W-:Y:S02]  /*19c0*/  FFMA R23, R47, R23, R22 ;  /* 0x000000172f177223 */ /* 0x000fe40000000016 */
        /* <DEDUP_REMOVED lines=8> */
[----:B------:R-:W2:Y:S01]  /*1a50*/  LDS.128 R12, [R51.X4+UR5+0xe0] ;  /* 0x0000e005330c7984 */ /* 0x000ea20008004c00 */
[C---:B------:R-:W-:Y:S01]  /*1a60*/  FFMA R41, R25.reuse, R37, R16 ;  /* 0x0000002519297223 */ /* 0x040fe20000000010 */
[----:B------:R-:W-:Y:S01]  /*1a70*/  FFMA R25, R25, R33, R24 ;  /* 0x0000002119197223 */ /* 0x000fe20000000018 */
[C---:B------:R-:W-:Y:S01]  /*1a80*/  FFMA R24, R30.reuse, R34, R21 ;  /* 0x000000221e187223 */ /* 0x040fe20000000015 */
[-C--:B------:R-:W-:Y:S01]  /*1a90*/  FFMA R30, R30, R38.reuse, R29 ;  /* 0x000000261e1e7223 */ /* 0x080fe2000000001d */
[C---:B------:R-:W-:Y:S01]  /*1aa0*/  FFMA R28, R26.reuse, R38, R41 ;  /* 0x000000261a1c7223 */ /* 0x040fe20000000029 */
[----:B------:R-:W-:-:S03]  /*1ab0*/  FFMA R26, R26, R34, R25 ;  /* 0x000000221a1a7223 */ /* 0x000fc60000000019 */
[----:B------:R-:W-:Y:S01]  /*1ac0*/  FFMA R29, R27, R39, R28 ;  /* 0x000000271b1d7223 */ /* 0x000fe2000000001c */
[C---:B-1----:R-:W-:Y:S01]  /*1ad0*/  FFMA R16, R8.reuse, R32, R17 ;  /* 0x0000002008107223 */ /* 0x042fe20000000011 */
[-C--:B------:R-:W-:Y:S02]  /*1ae0*/  FFMA R8, R8, R36.reuse, R43 ;  /* 0x0000002408087223 */ /* 0x080fe4000000002b */
[----:B------:R-:W-:Y:S01]  /*1af0*/  LDS.128 R40, [R60+0xf0] ;  /* 0x0000f0003c287984 */ /* 0x000fe20000000c00 */
[C---:B------:R-:W-:Y:S01]  /*1b00*/  FFMA R25, R9.reuse, R33, R16 ;  /* 0x0000002109197223 */ /* 0x040fe20000000010 */
[C---:B--2---:R-:W-:Y:S01]  /*1b10*/  FFMA R36, R12.reuse, R36, R23 ;  /* 0x000000240c247223 */ /* 0x044fe20000000017 */
[----:B------:R-:W-:Y:S01]  /*1b20*/  FFMA R12, R12, R32, R19 ;  /* 0x000000200c0c7223 */ /* 0x000fe20000000013 */
[----:B------:R-:W-:Y:S01]  /*1b30*/  LDS.128 R20, [R60+0x70] ;  /* 0x000070003c147984 */ /* 0x000fe20000000c00 */
[-C--:B------:R-:W-:Y:S01]  /*1b40*/  FFMA R9, R9, R37.reuse, R8 ;  /* 0x0000002509097223 */ /* 0x080fe20000000008 */
[C---:B------:R-:W-:Y:S01]  /*1b50*/  FFMA R37, R13.reuse, R37, R36 ;  /* 0x000000250d257223 */ /* 0x040fe20000000024 */
[----:B------:R-:W-:Y:S01]  /*1b60*/  FFMA R13, R13, R33, R12 ;  /* 0x000000210d0d7223 */ /* 0x000fe2000000000c */
[----:B------:R-:W1:Y:S01]  /*1b70*/  LDS.128 R16, [R51.X4+UR5+0x70] ;  /* 0x0000700533107984 */ /* 0x000e620008004c00 */
[C---:B------:R-:W-:Y:S01]  /*1b80*/  FFMA R8, R10.reuse, R38, R9 ;  /* 0x000000260a087223 */ /* 0x040fe20000000009 */
[-C--:B------:R-:W-:Y:S01]  /*1b90*/  FFMA R10, R10, R34.reuse, R25 ;  /* 0x000000220a0a7223 */ /* 0x080fe20000000019 */
[-C--:B------:R-:W-:Y:S01]  /*1ba0*/  FFMA R9, R31, R35.reuse, R24 ;  /* 0x000000231f097223 */ /* 0x080fe20000000018 */
[C---:B------:R-:W-:Y:S01]  /*1bb0*/  FFMA R34, R14.reuse, R34, R13 ;  /* 0x000000220e227223 */ /* 0x040fe2000000000d */
[----:B------:R-:W-:Y:S01]  /*1bc0*/  FFMA R13, R27, R35, R26 ;  /* 0x000000231b0d7223 */ /* 0x000fe2000000001a */
[-C--:B------:R-:W-:Y:S01]  /*1bd0*/  FFMA R27, R11, R39.reuse, R8 ;  /* 0x000000270b1b7223 */ /* 0x080fe20000000008 */
[----:B------:R-:W-:Y:S01]  /*1be0*/  FFMA R31, R31, R39, R30 ;  /* 0x000000271f1f7223 */ /* 0x000fe2000000001e */
[-C--:B------:R-:W-:Y:S01]  /*1bf0*/  FFMA R25, R11, R35.reuse, R10 ;  /* 0x000000230b197223 */ /* 0x080fe2000000000a */
[----:B------:R-:W-:Y:S01]  /*1c00*/  FFMA R14, R14, R38, R37 ;  /* 0x000000260e0e7223 */ /* 0x000fe20000000025 */
[----:B------:R-:W-:-:S03]  /*1c10*/  FFMA R35, R15, R35, R34 ;  /* 0x000000230f237223 */ /* 0x000fc60000000022 */
[----:B------:R-:W-:Y:S01]  /*1c20*/  FFMA R39, R15, R39, R14 ;  /* 0x000000270f277223 */ /* 0x000fe2000000000e */
[C---:B-1----:R-:W-:Y:S01]  /*1c30*/  FFMA R8, R16.reuse, R20, R9 ;  /* 0x0000001410087223 */ /* 0x042fe20000000009 */
[----:B------:R-:W-:-:S03]  /*1c40*/  FFMA R16, R16, R40, R31 ;  /* 0x0000002810107223 */ /* 0x000fc6000000001f */
[C---:B------:R-:W-:Y:S01]  /*1c50*/  FFMA R9, R17.reuse, R21, R8 ;  /* 0x0000001511097223 */ /* 0x040fe20000000008 */
[----:B------:R-:W-:-:S03]  /*1c60*/  FFMA R17, R17, R41, R16 ;  /* 0x0000002911117223 */ /* 0x000fc60000000010 */
[C---:B------:R-:W-:Y:S01]  /*1c70*/  FFMA R16, R18.reuse, R22, R9 ;  /* 0x0000001612107223 */ /* 0x040fe20000000009 */
[----:B------:R-:W-:Y:S01]  /*1c80*/  FFMA R24, R18, R42, R17 ;  /* 0x0000002a12187223 */ /* 0x000fe20000000011 */
[----:B------:R-:W1:Y:S01]  /*1c90*/  LDS.128 R8, [R51.X4+UR5+0x8f0] ;  /* 0x0008f00533087984 */ /* 0x000e620008004c00 */
[C---:B------:R-:W-:Y:S01]  /*1ca0*/  FFMA R18, R44.reuse, R40, R29 ;  /* 0x000000282c127223 */ /* 0x040fe2000000001d */
[----:B------:R-:W-:Y:S01]  /*1cb0*/  FFMA R44, R44, R20, R13 ;  /* 0x000000142c2c7223 */ /* 0x000fe2000000000d */
[C---:B------:R-:W-:Y:S01]  /*1cc0*/  LEA R29, R50.reuse, R55, 0xc ;  /* 0x00000037321d7211 */ /* 0x040fe200078e60ff */
[----:B------:R-:W2:Y:S01]  /*1cd0*/  LDS.128 R12, [R51.X4+UR5+0xf0] ;  /* 0x0000f005330c7984 */ /* 0x000ea20008004c00 */
[----:B------:R-:W-:Y:S01]  /*1ce0*/  USHF.L.U32 UR5, UR4, 0xc, URZ ;  /* 0x0000000c04057899 */ /* 0x000fe2000800063f */
[C---:B------:R-:W-:Y:S01]  /*1cf0*/  FFMA R17, R45.reuse, R21, R44 ;  /* 0x000000152d117223 */ /* 0x040fe2000000002c */
[----:B------:R-:W-:Y:S01]  /*1d00*/  FFMA R45, R45, R41, R18 ;  /* 0x000000292d2d7223 */ /* 0x000fe20000000012 */
[----:B------:R-:W-:Y:S01]  /*1d10*/  LEA R18, R50, 0x4000, 0xd ;  /* 0x0000400032127811 */ /* 0x000fe200078e68ff */
[----:B------:R-:W-:Y:S06]  /*1d20*/  BAR.SYNC 0x0 ;  /* 0x0000000000007b1d */ /* 0x000fec0000000000 */
[-C--:B------:R-:W-:Y:S01]  /*1d30*/  IADD3 R31, R55, R18.reuse, RZ ;  /* 0x00000012371f7210 */ /* 0x080fe20007ffe0ff */
[----:B------:R-:W-:Y:S01]  /*1d40*/  @!PT LDS RZ, [RZ] ;  /* 0x00000000fffff984 */ /* 0x000fe20000000800 */
[----:B------:R-:W-:Y:S01]  /*1d50*/  @!PT LDS RZ, [RZ] ;  /* 0x00000000fffff984 */ /* 0x000fe20000000800 */
[----:B------:R-:W-:Y:S01]  /*1d60*/  @!PT LDS RZ, [RZ] ;  /* 0x00000000fffff984 */ /* 0x000fe20000000800 */
[----:B------:R3:W-:Y:S01]  /*1d70*/  LDGSTS.E.BYPASS.128 [R29], [R48.64], !P1 ;  /* 0x00000000301d7fae */ /* 0x0007e2000c901c48 */
[----:B------:R-:W-:Y:S01]  /*1d80*/  IADD3 R33, R53, R18, RZ ;  /* 0x0000001235217210 */ /* 0x000fe20007ffe0ff */
[C---:B------:R-:W-:Y:S01]  /*1d90*/  FFMA R18, R19.reuse, R23, R16 ;  /* 0x0000001713127223 */ /* 0x040fe20000000010 */
[C---:B------:R-:W-:Y:S01]  /*1da0*/  FFMA R26, R46.reuse, R22, R17 ;  /* 0x000000162e1a7223 */ /* 0x040fe20000000011 */
[----:B------:R-:W0:Y:S01]  /*1db0*/  LDGDEPBAR ;  /* 0x00000000000079af */ /* 0x000e220000000000 */
[----:B------:R-:W-:Y:S01]  /*1dc0*/  FFMA R19, R19, R43, R24 ;  /* 0x0000002b13137223 */ /* 0x000fe20000000018 */
[----:B------:R-:W-:Y:S01]  /*1dd0*/  FFMA R24, R46, R42, R45 ;  /* 0x0000002a2e187223 */ /* 0x000fe2000000002d */
[C---:B------:R-:W-:Y:S01]  /*1de0*/  FFMA R46, R47.reuse, R23, R26 ;  /* 0x000000172f2e7223 */ /* 0x040fe2000000001a */
[----:B------:R4:W-:Y:S02]  /*1df0*/  LDGSTS.E.BYPASS.128 [R31], [R6.64], !P1 ;  /* 0x00000000061f7fae */ /* 0x0009e4000c901c48 */
[----:B------:R-:W-:-:S02]  /*1e00*/  FFMA R47, R47, R43, R24 ;  /* 0x0000002b2f2f7223 */ /* 0x000fc40000000018 */
[----:B------:R1:W-:Y:S01]  /*1e10*/  LDGSTS.E.BYPASS.128 [R33], [R4.64], !P1 ;  /* 0x0000000004217fae */ /* 0x0003e2000c901c48 */
[----:B---3--:R-:W-:-:S03]  /*1e20*/  IADD3 R48, P3, R48, 0x80, RZ ;  /* 0x0000008030307810 */ /* 0x008fc60007f7e0ff */
[----:B------:R-:W0:Y:S01]  /*1e30*/  LDGDEPBAR ;  /* 0x00000000000079af */ /* 0x000e220000000000 */
[----:B------:R-:W-:Y:S02]  /*1e40*/  IADD3.X R49, RZ, R49, RZ, P3, !PT ;  /* 0x00000031ff317210 */ /* 0x000fe40001ffe4ff */
[----:B----4-:R-:W-:Y:S01]  /*1e50*/  IADD3 R6, P2, R6, 0x80, RZ ;  /* 0x0000008006067810 */ /* 0x010fe20007f5e0ff */
[C---:B-1----:R-:W-:Y:S01]  /*1e60*/  FFMA R16, R8.reuse, R40, R27 ;  /* 0x0000002808107223 */ /* 0x042fe2000000001b */
[----:B------:R-:W-:Y:S01]  /*1e70*/  FFMA R8, R8, R20, R25 ;  /* 0x0000001408087223 */ /* 0x000fe20000000019 */
[----:B------:R-:W-:Y:S02]  /*1e80*/  IADD3 R4, P1, R4, 0x80, RZ ;  /* 0x0000008004047810 */ /* 0x000fe40007f3e0ff */
[C---:B------:R-:W-:Y:S01]  /*1e90*/  FFMA R17, R9.reuse, R41, R16 ;  /* 0x0000002909117223 */ /* 0x040fe20000000010 */
[----:B------:R-:W-:Y:S01]  /*1ea0*/  FFMA R9, R9, R21, R8 ;  /* 0x0000001509097223 */ /* 0x000fe20000000008 */
[C---:B--2---:R-:W-:Y:S01]  /*1eb0*/  FFMA R40, R12.reuse, R40, R39 ;  /* 0x000000280c287223 */ /* 0x044fe20000000027 */
[----:B------:R-:W-:Y:S01]  /*1ec0*/  FFMA R12, R12, R20, R35 ;  /* 0x000000140c0c7223 */ /* 0x000fe20000000023 */
[C---:B------:R-:W-:Y:S01]  /*1ed0*/  FFMA R8, R10.reuse, R42, R17 ;  /* 0x0000002a0a087223 */ /* 0x040fe20000000011 */
[----:B------:R-:W-:Y:S01]  /*1ee0*/  FFMA R10, R10, R22, R9 ;  /* 0x000000160a0a7223 */ /* 0x000fe20000000009 */
[C---:B------:R-:W-:Y:S01]  /*1ef0*/  FFMA R41, R13.reuse, R41, R40 ;  /* 0x000000290d297223 */ /* 0x040fe20000000028 */
[----:B------:R-:W-:Y:S01]  /*1f00*/  FFMA R13, R13, R21, R12 ;  /* 0x000000150d0d7223 */ /* 0x000fe2000000000c */
[----:B------:R-:W-:Y:S01]  /*1f10*/  IADD3.X R5, RZ, R5, RZ, P1, !PT ;  /* 0x00000005ff057210 */ /* 0x000fe20000ffe4ff */
[C---:B------:R-:W-:Y:S01]  /*1f20*/  FFMA R10, R11.reuse, R23, R10 ;  /* 0x000000170b0a7223 */ /* 0x040fe2000000000a */
[----:B------:R-:W-:Y:S01]  /*1f30*/  FFMA R11, R11, R43, R8 ;  /* 0x0000002b0b0b7223 */ /* 0x000fe20000000008 */
[----:B------:R-:W-:Y:S01]  /*1f40*/  FFMA R42, R14, R42, R41 ;  /* 0x0000002a0e2a7223 */ /* 0x000fe20000000029 */
[----:B------:R-:W-:-:S04]  /*1f50*/  DEPBAR.LE SB0, 0x6 ;  /* 0x000081800000791a */ /* 0x000fc80000000000 */
[----:B------:R-:W-:Y:S01]  /*1f60*/  FFMA R8, R14, R22, R13 ;  /* 0x000000160e087223 */ /* 0x000fe2000000000d */
[C---:B------:R-:W-:Y:S01]  /*1f70*/  FFMA R9, R15.reuse, R43, R42 ;  /* 0x0000002b0f097223 */ /* 0x040fe2000000002a */
[----:B------:R-:W-:Y:S02]  /*1f80*/  IADD3.X R7, RZ, R7, RZ, P2, !PT ;  /* 0x00000007ff077210 */ /* 0x000fe400017fe4ff */
[----:B------:R-:W-:Y:S01]  /*1f90*/  FFMA R8, R15, R23, R8 ;  /* 0x000000170f087223 */ /* 0x000fe20000000008 */
[----:B------:R-:W-:Y:S06]  /*1fa0*/  BAR.SYNC 0x0 ;  /* 0x0000000000007b1d */ /* 0x000fec0000000000 */
[----:B------:R-:W-:Y:S01]  /*1fb0*/  @P0 CALL.REL.NOINC `(.L_x_0) ;  /* 0x0000001000000944 */ /* 0x000fe20003c00000 */
[----:B------:R-:W-:Y:S05]  /*1fc0*/  BRA `(.L_x_1) ;  /* 0xffffead000007947 */ /* 0x000fea000383ffff */
.L_x_0:
[----:B------:R-:W-:Y:S01]  /*1fd0*/  LOP3.LUT R5, R54, 0xe, RZ, 0xc0, !PT ;  /* 0x0000000e36057812 */ /* 0x000fe200078ec0ff */
[----:B------:R-:W-:-:S04]  /*1fe0*/  DEPBAR.LE SB0, 0x0 ;  /* 0x000080000000791a */ /* 0x000fc80000000000 */
[----:B------:R-:W-:Y:S01]  /*1ff0*/  IMAD R6, R5, 0x22, R56 ;  /* 0x0000002205067824 */ /* 0x000fe200078e0238 */
[----:B------:R-:W-:Y:S02]  /*2000*/  LEA.HI R5, R56, R5, RZ, 0x1c ;  /* 0x0000000538057211 */ /* 0x000fe400078fe0ff */
[----:B------:R-:W-:Y:S02]  /*2010*/  LOP3.LUT R4, R57, 0x3c, RZ, 0xc0, !PT ;  /* 0x0000003c39047812 */ /* 0x000fe400078ec0ff */
[----:B------:R-:W-:Y:S01]  /*2020*/  SHF.L.U32 R6, R6, 0x1, RZ ;  /* 0x0000000106067819 */ /* 0x000fe200000006ff */
[----:B------:R-:W-:Y:S06]  /*2030*/  BAR.SYNC 0x0 ;  /* 0x0000000000007b1d */ /* 0x000fec0000000000 */
[----:B------:R-:W-:Y:S01]  /*2040*/  IMAD R12, R5, 0x44, R4 ;  /* 0x00000044050c7824 */ /* 0x000fe200078e0204 */
[----:B------:R-:W-:Y:S01]  /*2050*/  STS.64 [R6.X4], R18 ;  /* 0x0000001206007388 */ /* 0x000fe20000004a00 */
[----:B------:R-:W-:-:S02]  /*2060*/  LOP3.LUT R0, R0, 0x3c, R57, 0xf8, !PT ;  /* 0x0000003c00007812 */ /* 0x000fc400078ef839 */
[C---:B------:R-:W-:Y:S01]  /*2070*/  LOP3.LUT R5, R3.reuse, 0x10, RZ, 0xfc, !PT ;  /* 0x0000001003057812 */ /* 0x040fe200078efcff */
[----:B------:R-:W-:Y:S04]  /*2080*/  STS.64 [R6.X4+0x110], R8 ;  /* 0x0001100806007388 */ /* 0x000fe80000004a00 */
[----:B------:R-:W-:Y:S06]  /*2090*/  BAR.SYNC 0x0 ;  /* 0x0000000000007b1d */ /* 0x000fec0000000000 */
[----:B------:R-:W1:Y:S04]  /*20a0*/  LDS.128 R20, [R12.X4] ;  /* 0x000000000c147984 */ /* 0x000e680000004c00 */
[----:B------:R-:W-:Y:S06]  /*20b0*/  BAR.SYNC 0x0 ;  /* 0x0000000000007b1d */ /* 0x000fec0000000000 */
[----:B------:R-:W-:Y:S01]  /*20c0*/  ISETP.GE.AND P0, PT, R0, 0xb0, PT ;  /* 0x000000b00000780c */ /* 0x000fe20003f06270 */
[C---:B------:R-:W-:Y:S01]  /*20d0*/  IMAD R7, R3.reuse, 0xb0, R0 ;  /* 0x000000b003077824 */ /* 0x040fe200078e0200 */
[----:B------:R-:W-:Y:S02]  /*20e0*/  STS.64 [R6.X4], R46 ;  /* 0x0000002e06007388 */ /* 0x000fe40000004a00 */
[----:B------:R-:W-:-:S02]  /*20f0*/  ISETP.LT.AND P1, PT, R3, R58, !P0 ;  /* 0x0000003a0300720c */ /* 0x000fc40004721270 */
[----:B------:R-:W-:Y:S01]  /*2100*/  ISETP.LT.AND P0, PT, R5, R58, !P0 ;  /* 0x0000003a0500720c */ /* 0x000fe20004701270 */
[----:B------:R-:W-:Y:S01]  /*2110*/  IMAD.WIDE R4, R7, R2, c[0x0][0x170] ;  /* 0x00005c0007047625 */ /* 0x000fe200078e0202 */
[----:B------:R-:W-:Y:S04]  /*2120*/  STS.64 [R6.X4+0x110], R10 ;  /* 0x0001100a06007388 */ /* 0x000fe80000004a00 */
[----:B------:R-:W-:Y:S06]  /*2130*/  BAR.SYNC 0x0 ;  /* 0x0000000000007b1d */ /* 0x000fec0000000000 */
[----:B-1----:R1:W-:Y:S01]  /*2140*/  @P1 STG.E.128 [R4.64], R20 ;  /* 0x0000001404001986 */ /* 0x0023e2000c101d08 */
[----:B------:R-:W-:Y:S05]  /*2150*/  @!P0 EXIT ;  /* 0x000000000000894d */ /* 0x000fea0003800000 */
[----:B------:R-:W2:Y:S01]  /*2160*/  LDS.128 R12, [R12.X4] ;  /* 0x000000000c0c7984 */ /* 0x000ea20000004c00 */
[----:B------:R-:W-:-:S05]  /*2170*/  IADD3 R3, R7, 0xb00, RZ ;  /* 0x00000b0007037810 */ /* 0x000fca0007ffe0ff */
[----:B------:R-:W-:-:S05]  /*2180*/  IMAD.WIDE R2, R3, R2, c[0x0][0x170] ;  /* 0x00005c0003027625 */ /* 0x000fca00078e0202 */
[----:B--2---:R-:W-:Y:S01]  /*2190*/  STG.E.128 [R2.64], R12 ;  /* 0x0000000c02007986 */ /* 0x004fe2000c101d08 */
[----:B------:R-:W-:Y:S05]  /*21a0*/  EXIT ;  /* 0x000000000000794d */ /* 0x000fea0003800000 */
.L_x_2:
[----:B------:R-:W-:-:S00]  /*21b0*/  BRA `(.L_x_2) ;  /* 0xfffffff000007947 */ /* 0x000fc0000383ffff */
[----:B------:R-:W-:-:S00]  /*21c0*/  NOP ;  /* 0x0000000000007918 */ /* 0x000fc00000000000 */
        /* <DEDUP_REMOVED lines=11> */
.L_x_3:


//--------------------- .nv.shared.triton_mm      --------------------------
	.section	.nv.shared.triton_mm,"aw",@nobits
	.align	16
